//
// Generated by NVIDIA NVVM Compiler
//
// Compiler Build ID: CL-36424714
// Cuda compilation tools, release 13.0, V13.0.88
// Based on NVVM 20.0.0
//

.version 9.0
.target sm_100
.address_size 64

	// .globl	_Z19trtllmRmsNormKernelIfLb1EEvPKT_S2_PS0_fi
.shared .align 4 .b8 _ZZ16blockReduceSumV2IfLi1EEvPT_E6shared[128];
// _ZZ19trtllmRmsNormKernelIfLb1EEvPKT_S2_PS0_fiE10s_variance has been demoted
// _ZZ19trtllmRmsNormKernelIfLb0EEvPKT_S2_PS0_fiE10s_variance has been demoted
.extern .shared .align 16 .b8 _shmem[];

.visible .entry _Z19trtllmRmsNormKernelIfLb1EEvPKT_S2_PS0_fi(
	.param .u64 .ptr .align 1 _Z19trtllmRmsNormKernelIfLb1EEvPKT_S2_PS0_fi_param_0,
	.param .u64 .ptr .align 1 _Z19trtllmRmsNormKernelIfLb1EEvPKT_S2_PS0_fi_param_1,
	.param .u64 .ptr .align 1 _Z19trtllmRmsNormKernelIfLb1EEvPKT_S2_PS0_fi_param_2,
	.param .f32 _Z19trtllmRmsNormKernelIfLb1EEvPKT_S2_PS0_fi_param_3,
	.param .u32 _Z19trtllmRmsNormKernelIfLb1EEvPKT_S2_PS0_fi_param_4
)
{
	.reg .pred 	%p<24>;
	.reg .b32 	%r<60>;
	.reg .b32 	%f<55>;
	.reg .b64 	%rd<13>;
	// demoted variable
	.shared .align 4 .f32 _ZZ19trtllmRmsNormKernelIfLb1EEvPKT_S2_PS0_fiE10s_variance;
	ld.param.u64 	%rd4, [_Z19trtllmRmsNormKernelIfLb1EEvPKT_S2_PS0_fi_param_0];
	ld.param.u64 	%rd5, [_Z19trtllmRmsNormKernelIfLb1EEvPKT_S2_PS0_fi_param_1];
	ld.param.u64 	%rd6, [_Z19trtllmRmsNormKernelIfLb1EEvPKT_S2_PS0_fi_param_2];
	ld.param.f32 	%f11, [_Z19trtllmRmsNormKernelIfLb1EEvPKT_S2_PS0_fi_param_3];
	ld.param.u32 	%r12, [_Z19trtllmRmsNormKernelIfLb1EEvPKT_S2_PS0_fi_param_4];
	mov.u32 	%r59, %tid.x;
	mov.u32 	%r2, %ctaid.x;
	setp.ge.s32 	%p1, %r59, %r12;
	mov.f32 	%f52, 0f00000000;
	@%p1 bra 	$L__BB0_3;
	mul.lo.s32 	%r3, %r12, %r2;
	mov.u32 	%r4, %ntid.x;
	cvta.to.global.u64 	%rd1, %rd4;
	mov.f32 	%f52, 0f00000000;
	mov.u32 	%r15, _shmem;
	mov.u32 	%r58, %r59;
$L__BB0_2:
	add.s32 	%r13, %r58, %r3;
	mul.wide.s32 	%rd7, %r13, 4;
	add.s64 	%rd8, %rd1, %rd7;
	ld.global.nc.f32 	%f14, [%rd8];
	shl.b32 	%r14, %r58, 2;
	add.s32 	%r16, %r15, %r14;
	st.shared.f32 	[%r16], %f14;
	fma.rn.f32 	%f52, %f14, %f14, %f52;
	add.s32 	%r58, %r58, %r4;
	setp.lt.s32 	%p2, %r58, %r12;
	@%p2 bra 	$L__BB0_2;
$L__BB0_3:
	mov.u32 	%r7, %ntid.x;
	setp.gt.u32 	%p3, %r7, 32;
	@%p3 bra 	$L__BB0_5;
	mov.b32 	%r44, %f52;
	shfl.sync.bfly.b32	%r45|%p16, %r44, 16, 31, -1;
	mov.b32 	%f34, %r45;
	add.f32 	%f35, %f52, %f34;
	mov.b32 	%r46, %f35;
	shfl.sync.bfly.b32	%r47|%p17, %r46, 8, 31, -1;
	mov.b32 	%f36, %r47;
	add.f32 	%f37, %f35, %f36;
	mov.b32 	%r48, %f37;
	shfl.sync.bfly.b32	%r49|%p18, %r48, 4, 31, -1;
	mov.b32 	%f38, %r49;
	add.f32 	%f39, %f37, %f38;
	mov.b32 	%r50, %f39;
	shfl.sync.bfly.b32	%r51|%p19, %r50, 2, 31, -1;
	mov.b32 	%f40, %r51;
	add.f32 	%f41, %f39, %f40;
	mov.b32 	%r52, %f41;
	shfl.sync.bfly.b32	%r53|%p20, %r52, 1, 31, -1;
	mov.b32 	%f42, %r53;
	add.f32 	%f54, %f41, %f42;
	bra.uni 	$L__BB0_10;
$L__BB0_5:
	and.b32  	%r8, %r59, 31;
	mov.b32 	%r17, %f52;
	shfl.sync.bfly.b32	%r18|%p4, %r17, 16, 31, -1;
	mov.b32 	%f15, %r18;
	add.f32 	%f16, %f52, %f15;
	mov.b32 	%r19, %f16;
	shfl.sync.bfly.b32	%r20|%p5, %r19, 8, 31, -1;
	mov.b32 	%f17, %r20;
	add.f32 	%f18, %f16, %f17;
	mov.b32 	%r21, %f18;
	shfl.sync.bfly.b32	%r22|%p6, %r21, 4, 31, -1;
	mov.b32 	%f19, %r22;
	add.f32 	%f20, %f18, %f19;
	mov.b32 	%r23, %f20;
	shfl.sync.bfly.b32	%r24|%p7, %r23, 2, 31, -1;
	mov.b32 	%f21, %r24;
	add.f32 	%f22, %f20, %f21;
	mov.b32 	%r25, %f22;
	shfl.sync.bfly.b32	%r26|%p8, %r25, 1, 31, -1;
	mov.b32 	%f23, %r26;
	add.f32 	%f5, %f22, %f23;
	setp.ne.s32 	%p9, %r8, 0;
	@%p9 bra 	$L__BB0_7;
	shr.u32 	%r27, %r59, 3;
	mov.u32 	%r28, _ZZ16blockReduceSumV2IfLi1EEvPT_E6shared;
	add.s32 	%r29, %r28, %r27;
	st.shared.f32 	[%r29], %f5;
$L__BB0_7:
	bar.sync 	0;
	shr.u32 	%r30, %r7, 5;
	setp.ge.u32 	%p10, %r59, %r30;
	mov.f32 	%f53, 0f00000000;
	@%p10 bra 	$L__BB0_9;
	shl.b32 	%r31, %r8, 2;
	mov.u32 	%r32, _ZZ16blockReduceSumV2IfLi1EEvPT_E6shared;
	add.s32 	%r33, %r32, %r31;
	ld.shared.f32 	%f53, [%r33];
$L__BB0_9:
	mov.b32 	%r34, %f53;
	shfl.sync.bfly.b32	%r35|%p11, %r34, 16, 31, -1;
	mov.b32 	%f25, %r35;
	add.f32 	%f26, %f53, %f25;
	mov.b32 	%r36, %f26;
	shfl.sync.bfly.b32	%r37|%p12, %r36, 8, 31, -1;
	mov.b32 	%f27, %r37;
	add.f32 	%f28, %f26, %f27;
	mov.b32 	%r38, %f28;
	shfl.sync.bfly.b32	%r39|%p13, %r38, 4, 31, -1;
	mov.b32 	%f29, %r39;
	add.f32 	%f30, %f28, %f29;
	mov.b32 	%r40, %f30;
	shfl.sync.bfly.b32	%r41|%p14, %r40, 2, 31, -1;
	mov.b32 	%f31, %r41;
	add.f32 	%f32, %f30, %f31;
	mov.b32 	%r42, %f32;
	shfl.sync.bfly.b32	%r43|%p15, %r42, 1, 31, -1;
	mov.b32 	%f33, %r43;
	add.f32 	%f54, %f32, %f33;
$L__BB0_10:
	setp.ne.s32 	%p21, %r59, 0;
	@%p21 bra 	$L__BB0_12;
	cvt.rn.f32.s32 	%f43, %r12;
	div.rn.f32 	%f44, %f54, %f43;
	add.f32 	%f45, %f11, %f44;
	rsqrt.approx.f32 	%f46, %f45;
	st.shared.f32 	[_ZZ19trtllmRmsNormKernelIfLb1EEvPKT_S2_PS0_fiE10s_variance], %f46;
$L__BB0_12:
	setp.ge.s32 	%p22, %r59, %r12;
	bar.sync 	0;
	@%p22 bra 	$L__BB0_15;
	mul.lo.s32 	%r9, %r12, %r2;
	ld.shared.f32 	%f10, [_ZZ19trtllmRmsNormKernelIfLb1EEvPKT_S2_PS0_fiE10s_variance];
	cvta.to.global.u64 	%rd2, %rd5;
	cvta.to.global.u64 	%rd3, %rd6;
	mov.u32 	%r56, _shmem;
$L__BB0_14:
	add.s32 	%r54, %r59, %r9;
	shl.b32 	%r55, %r59, 2;
	add.s32 	%r57, %r56, %r55;
	ld.shared.f32 	%f47, [%r57];
	mul.wide.s32 	%rd9, %r59, 4;
	add.s64 	%rd10, %rd2, %rd9;
	ld.global.nc.f32 	%f48, [%rd10];
	mul.f32 	%f49, %f47, %f10;
	mul.f32 	%f50, %f48, %f49;
	mul.wide.s32 	%rd11, %r54, 4;
	add.s64 	%rd12, %rd3, %rd11;
	st.global.f32 	[%rd12], %f50;
	add.s32 	%r59, %r59, %r7;
	setp.lt.s32 	%p23, %r59, %r12;
	@%p23 bra 	$L__BB0_14;
$L__BB0_15:
	ret;

}
	// .globl	_Z19trtllmRmsNormKernelIfLb0EEvPKT_S2_PS0_fi
.visible .entry _Z19trtllmRmsNormKernelIfLb0EEvPKT_S2_PS0_fi(
	.param .u64 .ptr .align 1 _Z19trtllmRmsNormKernelIfLb0EEvPKT_S2_PS0_fi_param_0,
	.param .u64 .ptr .align 1 _Z19trtllmRmsNormKernelIfLb0EEvPKT_S2_PS0_fi_param_1,
	.param .u64 .ptr .align 1 _Z19trtllmRmsNormKernelIfLb0EEvPKT_S2_PS0_fi_param_2,
	.param .f32 _Z19trtllmRmsNormKernelIfLb0EEvPKT_S2_PS0_fi_param_3,
	.param .u32 _Z19trtllmRmsNormKernelIfLb0EEvPKT_S2_PS0_fi_param_4
)
{
	.reg .pred 	%p<24>;
	.reg .b32 	%r<54>;
	.reg .b32 	%f<55>;
	.reg .b64 	%rd<14>;
	// demoted variable
	.shared .align 4 .f32 _ZZ19trtllmRmsNormKernelIfLb0EEvPKT_S2_PS0_fiE10s_variance;
	ld.param.u64 	%rd6, [_Z19trtllmRmsNormKernelIfLb0EEvPKT_S2_PS0_fi_param_0];
	ld.param.u64 	%rd4, [_Z19trtllmRmsNormKernelIfLb0EEvPKT_S2_PS0_fi_param_1];
	ld.param.u64 	%rd5, [_Z19trtllmRmsNormKernelIfLb0EEvPKT_S2_PS0_fi_param_2];
	ld.param.f32 	%f11, [_Z19trtllmRmsNormKernelIfLb0EEvPKT_S2_PS0_fi_param_3];
	ld.param.u32 	%r12, [_Z19trtllmRmsNormKernelIfLb0EEvPKT_S2_PS0_fi_param_4];
	cvta.to.global.u64 	%rd1, %rd6;
	mov.u32 	%r53, %tid.x;
	mov.u32 	%r2, %ctaid.x;
	setp.ge.s32 	%p1, %r53, %r12;
	mov.f32 	%f52, 0f00000000;
	@%p1 bra 	$L__BB1_3;
	mul.lo.s32 	%r3, %r12, %r2;
	mov.f32 	%f52, 0f00000000;
	mov.u32 	%r4, %ntid.x;
	mov.u32 	%r52, %r53;
$L__BB1_2:
	add.s32 	%r13, %r52, %r3;
	mul.wide.s32 	%rd7, %r13, 4;
	add.s64 	%rd8, %rd1, %rd7;
	ld.global.nc.f32 	%f14, [%rd8];
	fma.rn.f32 	%f52, %f14, %f14, %f52;
	add.s32 	%r52, %r52, %r4;
	setp.lt.s32 	%p2, %r52, %r12;
	@%p2 bra 	$L__BB1_2;
$L__BB1_3:
	mov.u32 	%r7, %ntid.x;
	setp.gt.u32 	%p3, %r7, 32;
	@%p3 bra 	$L__BB1_5;
	mov.b32 	%r41, %f52;
	shfl.sync.bfly.b32	%r42|%p16, %r41, 16, 31, -1;
	mov.b32 	%f34, %r42;
	add.f32 	%f35, %f52, %f34;
	mov.b32 	%r43, %f35;
	shfl.sync.bfly.b32	%r44|%p17, %r43, 8, 31, -1;
	mov.b32 	%f36, %r44;
	add.f32 	%f37, %f35, %f36;
	mov.b32 	%r45, %f37;
	shfl.sync.bfly.b32	%r46|%p18, %r45, 4, 31, -1;
	mov.b32 	%f38, %r46;
	add.f32 	%f39, %f37, %f38;
	mov.b32 	%r47, %f39;
	shfl.sync.bfly.b32	%r48|%p19, %r47, 2, 31, -1;
	mov.b32 	%f40, %r48;
	add.f32 	%f41, %f39, %f40;
	mov.b32 	%r49, %f41;
	shfl.sync.bfly.b32	%r50|%p20, %r49, 1, 31, -1;
	mov.b32 	%f42, %r50;
	add.f32 	%f54, %f41, %f42;
	bra.uni 	$L__BB1_10;
$L__BB1_5:
	and.b32  	%r8, %r53, 31;
	mov.b32 	%r14, %f52;
	shfl.sync.bfly.b32	%r15|%p4, %r14, 16, 31, -1;
	mov.b32 	%f15, %r15;
	add.f32 	%f16, %f52, %f15;
	mov.b32 	%r16, %f16;
	shfl.sync.bfly.b32	%r17|%p5, %r16, 8, 31, -1;
	mov.b32 	%f17, %r17;
	add.f32 	%f18, %f16, %f17;
	mov.b32 	%r18, %f18;
	shfl.sync.bfly.b32	%r19|%p6, %r18, 4, 31, -1;
	mov.b32 	%f19, %r19;
	add.f32 	%f20, %f18, %f19;
	mov.b32 	%r20, %f20;
	shfl.sync.bfly.b32	%r21|%p7, %r20, 2, 31, -1;
	mov.b32 	%f21, %r21;
	add.f32 	%f22, %f20, %f21;
	mov.b32 	%r22, %f22;
	shfl.sync.bfly.b32	%r23|%p8, %r22, 1, 31, -1;
	mov.b32 	%f23, %r23;
	add.f32 	%f5, %f22, %f23;
	setp.ne.s32 	%p9, %r8, 0;
	@%p9 bra 	$L__BB1_7;
	shr.u32 	%r24, %r53, 3;
	mov.u32 	%r25, _ZZ16blockReduceSumV2IfLi1EEvPT_E6shared;
	add.s32 	%r26, %r25, %r24;
	st.shared.f32 	[%r26], %f5;
$L__BB1_7:
	bar.sync 	0;
	shr.u32 	%r27, %r7, 5;
	setp.ge.u32 	%p10, %r53, %r27;
	mov.f32 	%f53, 0f00000000;
	@%p10 bra 	$L__BB1_9;
	shl.b32 	%r28, %r8, 2;
	mov.u32 	%r29, _ZZ16blockReduceSumV2IfLi1EEvPT_E6shared;
	add.s32 	%r30, %r29, %r28;
	ld.shared.f32 	%f53, [%r30];
$L__BB1_9:
	mov.b32 	%r31, %f53;
	shfl.sync.bfly.b32	%r32|%p11, %r31, 16, 31, -1;
	mov.b32 	%f25, %r32;
	add.f32 	%f26, %f53, %f25;
	mov.b32 	%r33, %f26;
	shfl.sync.bfly.b32	%r34|%p12, %r33, 8, 31, -1;
	mov.b32 	%f27, %r34;
	add.f32 	%f28, %f26, %f27;
	mov.b32 	%r35, %f28;
	shfl.sync.bfly.b32	%r36|%p13, %r35, 4, 31, -1;
	mov.b32 	%f29, %r36;
	add.f32 	%f30, %f28, %f29;
	mov.b32 	%r37, %f30;
	shfl.sync.bfly.b32	%r38|%p14, %r37, 2, 31, -1;
	mov.b32 	%f31, %r38;
	add.f32 	%f32, %f30, %f31;
	mov.b32 	%r39, %f32;
	shfl.sync.bfly.b32	%r40|%p15, %r39, 1, 31, -1;
	mov.b32 	%f33, %r40;
	add.f32 	%f54, %f32, %f33;
$L__BB1_10:
	setp.ne.s32 	%p21, %r53, 0;
	@%p21 bra 	$L__BB1_12;
	cvt.rn.f32.s32 	%f43, %r12;
	div.rn.f32 	%f44, %f54, %f43;
	add.f32 	%f45, %f11, %f44;
	rsqrt.approx.f32 	%f46, %f45;
	st.shared.f32 	[_ZZ19trtllmRmsNormKernelIfLb0EEvPKT_S2_PS0_fiE10s_variance], %f46;
$L__BB1_12:
	setp.ge.s32 	%p22, %r53, %r12;
	bar.sync 	0;
	@%p22 bra 	$L__BB1_15;
	mul.lo.s32 	%r9, %r12, %r2;
	ld.shared.f32 	%f10, [_ZZ19trtllmRmsNormKernelIfLb0EEvPKT_S2_PS0_fiE10s_variance];
	cvta.to.global.u64 	%rd2, %rd4;
	cvta.to.global.u64 	%rd3, %rd5;
$L__BB1_14:
	add.s32 	%r51, %r53, %r9;
	mul.wide.s32 	%rd9, %r51, 4;
	add.s64 	%rd10, %rd1, %rd9;
	ld.global.nc.f32 	%f47, [%rd10];
	mul.wide.s32 	%rd11, %r53, 4;
	add.s64 	%rd12, %rd2, %rd11;
	ld.global.nc.f32 	%f48, [%rd12];
	mul.f32 	%f49, %f47, %f10;
	mul.f32 	%f50, %f48, %f49;
	add.s64 	%rd13, %rd3, %rd9;
	st.global.f32 	[%rd13], %f50;
	add.s32 	%r53, %r53, %r7;
	setp.lt.s32 	%p23, %r53, %r12;
	@%p23 bra 	$L__BB1_14;
$L__BB1_15:
	ret;

}


// ===== COMPILED SASS (sm_100) =====

	.target	sm_100

	.elftype	@"ET_EXEC"


//--------------------- .note.nv.tkinfo           --------------------------
	.section	.note.nv.tkinfo,"",@"SHT_NOTE"
	.sectionflags	@"SHF_NOTE_NV_TKINFO"
	.tkinfo
        /*0018*/ 	.word	0x00000002
        /*0030*/ 	.string	""
        /*0030*/ 	.string	"ptxas"
        /*0030*/ 	.string	"Cuda compilation tools, release 13.0, V13.0.88"
        /*0030*/ 	.string	"Build cuda_13.0.r13.0/compiler.36424714_0"
        /*0030*/ 	.string	"-arch sm_100 -m 64 "



//--------------------- .note.nv.cuinfo           --------------------------
	.section	.note.nv.cuinfo,"",@"SHT_NOTE"
	.sectionflags	@"SHF_NOTE_NV_CUINFO"
        /*0018*/ 	.short	0x0002
        /*001a*/ 	.short	0x0064
        /*001c*/ 	.short	0x0082
	.zero		2


//--------------------- .nv.info                  --------------------------
	.section	.nv.info,"",@"SHT_CUDA_INFO"
	.align	4


	//----- nvinfo : EIATTR_REGCOUNT
	.align		4
        /*0000*/ 	.byte	0x04, 0x2f
        /*0002*/ 	.short	(.L_1 - .L_0)
	.align		4
.L_0:
        /*0004*/ 	.word	index@(_Z19trtllmRmsNormKernelIfLb1EEvPKT_S2_PS0_fi)
        /*0008*/ 	.word	0x00000012


	//----- nvinfo : EIATTR_FRAME_SIZE
	.align		4
.L_1:
        /*000c*/ 	.byte	0x04, 0x11
        /*000e*/ 	.short	(.L_3 - .L_2)
	.align		4
.L_2:
        /*0010*/ 	.word	index@($__internal_1_$__cuda_sm3x_div_rn_noftz_f32_slowpath)
        /*0014*/ 	.word	0x00000000


	//----- nvinfo : EIATTR_FRAME_SIZE
	.align		4
.L_3:
        /*0018*/ 	.byte	0x04, 0x11
        /*001a*/ 	.short	(.L_5 - .L_4)
	.align		4
.L_4:
        /*001c*/ 	.word	index@(_Z19trtllmRmsNormKernelIfLb1EEvPKT_S2_PS0_fi)
        /*0020*/ 	.word	0x00000000


	//----- nvinfo : EIATTR_REGCOUNT
	.align		4
.L_5:
        /*0024*/ 	.byte	0x04, 0x2f
        /*0026*/ 	.short	(.L_7 - .L_6)
	.align		4
.L_6:
        /*0028*/ 	.word	index@(_Z19trtllmRmsNormKernelIfLb0EEvPKT_S2_PS0_fi)
        /*002c*/ 	.word	0x00000014


	//----- nvinfo : EIATTR_FRAME_SIZE
	.align		4
.L_7:
        /*0030*/ 	.byte	0x04, 0x11
        /*0032*/ 	.short	(.L_9 - .L_8)
	.align		4
.L_8:
        /*0034*/ 	.word	index@($__internal_0_$__cuda_sm3x_div_rn_noftz_f32_slowpath)
        /*0038*/ 	.word	0x00000000


	//----- nvinfo : EIATTR_FRAME_SIZE
	.align		4
.L_9:
        /*003c*/ 	.byte	0x04, 0x11
        /*003e*/ 	.short	(.L_11 - .L_10)
	.align		4
.L_10:
        /*0040*/ 	.word	index@(_Z19trtllmRmsNormKernelIfLb0EEvPKT_S2_PS0_fi)
        /*0044*/ 	.word	0x00000000


	//----- nvinfo : EIATTR_MIN_STACK_SIZE
	.align		4
.L_11:
        /*0048*/ 	.byte	0x04, 0x12
        /*004a*/ 	.short	(.L_13 - .L_12)
	.align		4
.L_12:
        /*004c*/ 	.word	index@(_Z19trtllmRmsNormKernelIfLb0EEvPKT_S2_PS0_fi)
        /*0050*/ 	.word	0x00000000


	//----- nvinfo : EIATTR_MIN_STACK_SIZE
	.align		4
.L_13:
        /*0054*/ 	.byte	0x04, 0x12
        /*0056*/ 	.short	(.L_15 - .L_14)
	.align		4
.L_14:
        /*0058*/ 	.word	index@(_Z19trtllmRmsNormKernelIfLb1EEvPKT_S2_PS0_fi)
        /*005c*/ 	.word	0x00000000
.L_15:


//--------------------- .nv.compat                --------------------------
	.section	.nv.compat,"",@"SHT_CUDA_COMPAT_INFO"
	.align	4
        /*0000*/ 	.byte	0x02, 0x09, 0x00, 0x00, 0x02, 0x02, 0x01, 0x00, 0x02, 0x05, 0x05, 0x00, 0x03, 0x07, 0x01, 0x01
        /*0010*/ 	.byte	0x02, 0x03, 0x00, 0x00, 0x02, 0x06, 0x01, 0x00, 0x04, 0x0b, 0x08, 0x00, 0x01, 0x00, 0x00, 0x00
        /*0020*/ 	.byte	0x00, 0x00, 0x00, 0x00


//--------------------- .nv.info._Z19trtllmRmsNormKernelIfLb0EEvPKT_S2_PS0_fi --------------------------
	.section	.nv.info._Z19trtllmRmsNormKernelIfLb0EEvPKT_S2_PS0_fi,"",@"SHT_CUDA_INFO"
	.sectionflags	@""
	.align	4


	//----- nvinfo : EIATTR_CUDA_API_VERSION
	.align		4
        /*0000*/ 	.byte	0x04, 0x37
        /*0002*/ 	.short	(.L_17 - .L_16)
.L_16:
        /*0004*/ 	.word	0x00000082


	//----- nvinfo : EIATTR_KPARAM_INFO
	.align		4
.L_17:
        /*0008*/ 	.byte	0x04, 0x17
        /*000a*/ 	.short	(.L_19 - .L_18)
.L_18:
        /*000c*/ 	.word	0x00000000
        /*0010*/ 	.short	0x0004
        /*0012*/ 	.short	0x001c
        /*0014*/ 	.byte	0x00, 0xf0, 0x11, 0x00


	//----- nvinfo : EIATTR_KPARAM_INFO
	.align		4
.L_19:
        /*0018*/ 	.byte	0x04, 0x17
        /*001a*/ 	.short	(.L_21 - .L_20)
.L_20:
        /*001c*/ 	.word	0x00000000
        /*0020*/ 	.short	0x0003
        /*0022*/ 	.short	0x0018
        /*0024*/ 	.byte	0x00, 0xf0, 0x11, 0x00


	//----- nvinfo : EIATTR_KPARAM_INFO
	.align		4
.L_21:
        /*0028*/ 	.byte	0x04, 0x17
        /*002a*/ 	.short	(.L_23 - .L_22)
.L_22:
        /*002c*/ 	.word	0x00000000
        /*0030*/ 	.short	0x0002
        /*0032*/ 	.short	0x0010
        /*0034*/ 	.byte	0x00, 0xf5, 0x21, 0x00


	//----- nvinfo : EIATTR_KPARAM_INFO
	.align		4
.L_23:
        /*0038*/ 	.byte	0x04, 0x17
        /*003a*/ 	.short	(.L_25 - .L_24)
.L_24:
        /*003c*/ 	.word	0x00000000
        /*0040*/ 	.short	0x0001
        /*0042*/ 	.short	0x0008
        /*0044*/ 	.byte	0x00, 0xf5, 0x21, 0x00


	//----- nvinfo : EIATTR_KPARAM_INFO
	.align		4
.L_25:
        /*0048*/ 	.byte	0x04, 0x17
        /*004a*/ 	.short	(.L_27 - .L_26)
.L_26:
        /*004c*/ 	.word	0x00000000
        /*0050*/ 	.short	0x0000
        /*0052*/ 	.short	0x0000
        /*0054*/ 	.byte	0x00, 0xf5, 0x21, 0x00


	//----- nvinfo : EIATTR_SPARSE_MMA_MASK
	.align		4
.L_27:
        /*0058*/ 	.byte	0x03, 0x50
        /*005a*/ 	.short	0x0000


	//----- nvinfo : EIATTR_MAXREG_COUNT
	.align		4
        /*005c*/ 	.byte	0x03, 0x1b
        /*005e*/ 	.short	0x00ff


	//----- nvinfo : EIATTR_NUM_BARRIERS
	.align		4
        /*0060*/ 	.byte	0x02, 0x4c
        /*0062*/ 	.byte	0x01
	.zero		1


	//----- nvinfo : EIATTR_MERCURY_ISA_VERSION
	.align		4
        /*0064*/ 	.byte	0x03, 0x5f
        /*0066*/ 	.short	0x0101


	//----- nvinfo : EIATTR_COOP_GROUP_MASK_REGIDS
	.align		4
        /*0068*/ 	.byte	0x04, 0x29
        /*006a*/ 	.short	(.L_29 - .L_28)


	//   ....[0]....
.L_28:
        /*006c*/ 	.word	0xffffffff


	//   ....[1]....
        /*0070*/ 	.word	0xffffffff


	//   ....[2]....
        /*0074*/ 	.word	0xffffffff


	//   ....[3]....
        /*0078*/ 	.word	0xffffffff


	//   ....[4]....
        /*007c*/ 	.word	0xffffffff


	//   ....[5]....
        /*0080*/ 	.word	0xffffffff


	//   ....[6]....
        /*0084*/ 	.word	0xffffffff


	//   ....[7]....
        /*0088*/ 	.word	0xffffffff


	//   ....[8]....
        /*008c*/ 	.word	0xffffffff


	//   ....[9]....
        /*0090*/ 	.word	0xffffffff


	//   ....[10]....
        /*0094*/ 	.word	0xffffffff


	//   ....[11]....
        /*0098*/ 	.word	0xffffffff


	//   ....[12]....
        /*009c*/ 	.word	0xffffffff


	//   ....[13]....
        /*00a0*/ 	.word	0xffffffff


	//   ....[14]....
        /*00a4*/ 	.word	0xffffffff


	//----- nvinfo : EIATTR_COOP_GROUP_INSTR_OFFSETS
	.align		4
.L_29:
        /*00a8*/ 	.byte	0x04, 0x28
        /*00aa*/ 	.short	(.L_31 - .L_30)


	//   ....[0]....
.L_30:
        /*00ac*/ 	.word	0x00000180


	//   ....[1]....
        /*00b0*/ 	.word	0x000001a0


	//   ....[2]....
        /*00b4*/ 	.word	0x000001c0


	//   ....[3]....
        /*00b8*/ 	.word	0x000001e0


	//   ....[4]....
        /*00bc*/ 	.word	0x00000200


	//   ....[5]....
        /*00c0*/ 	.word	0x00000230


	//   ....[6]....
        /*00c4*/ 	.word	0x000002b0


	//   ....[7]....
        /*00c8*/ 	.word	0x000002e0


	//   ....[8]....
        /*00cc*/ 	.word	0x00000310


	//   ....[9]....
        /*00d0*/ 	.word	0x00000380


	//   ....[10]....
        /*00d4*/ 	.word	0x000003e0


	//   ....[11]....
        /*00d8*/ 	.word	0x00000400


	//   ....[12]....
        /*00dc*/ 	.word	0x00000420


	//   ....[13]....
        /*00e0*/ 	.word	0x00000440


	//   ....[14]....
        /*00e4*/ 	.word	0x00000460


	//----- nvinfo : EIATTR_VRC_CTA_INIT_COUNT
	.align		4
.L_31:
        /*00e8*/ 	.byte	0x02, 0x4a
	.zero		1
	.zero		1


	//----- nvinfo : EIATTR_EXIT_INSTR_OFFSETS
	.align		4
        /*00ec*/ 	.byte	0x04, 0x1c
        /*00ee*/ 	.short	(.L_33 - .L_32)


	//   ....[0]....
.L_32:
        /*00f0*/ 	.word	0x00000670


	//   ....[1]....
        /*00f4*/ 	.word	0x000007b0


	//----- nvinfo : EIATTR_CRS_STACK_SIZE
	.align		4
.L_33:
        /*00f8*/ 	.byte	0x04, 0x1e
        /*00fa*/ 	.short	(.L_35 - .L_34)
.L_34:
        /*00fc*/ 	.word	0x00000000


	//----- nvinfo : EIATTR_CBANK_PARAM_SIZE
	.align		4
.L_35:
        /*0100*/ 	.byte	0x03, 0x19
        /*0102*/ 	.short	0x0020


	//----- nvinfo : EIATTR_PARAM_CBANK
	.align		4
        /*0104*/ 	.byte	0x04, 0x0a
        /*0106*/ 	.short	(.L_37 - .L_36)
	.align		4
.L_36:
        /*0108*/ 	.word	index@(.nv.constant0._Z19trtllmRmsNormKernelIfLb0EEvPKT_S2_PS0_fi)
        /*010c*/ 	.short	0x0380
        /*010e*/ 	.short	0x0020


	//----- nvinfo : EIATTR_SW_WAR
	.align		4
.L_37:
        /*0110*/ 	.byte	0x04, 0x36
        /*0112*/ 	.short	(.L_39 - .L_38)
.L_38:
        /*0114*/ 	.word	0x00000008
.L_39:


//--------------------- .nv.info._Z19trtllmRmsNormKernelIfLb1EEvPKT_S2_PS0_fi --------------------------
	.section	.nv.info._Z19trtllmRmsNormKernelIfLb1EEvPKT_S2_PS0_fi,"",@"SHT_CUDA_INFO"
	.sectionflags	@""
	.align	4


	//----- nvinfo : EIATTR_CUDA_API_VERSION
	.align		4
        /*0000*/ 	.byte	0x04, 0x37
        /*0002*/ 	.short	(.L_41 - .L_40)
.L_40:
        /*0004*/ 	.word	0x00000082


	//----- nvinfo : EIATTR_KPARAM_INFO
	.align		4
.L_41:
        /*0008*/ 	.byte	0x04, 0x17
        /*000a*/ 	.short	(.L_43 - .L_42)
.L_42:
        /*000c*/ 	.word	0x00000000
        /*0010*/ 	.short	0x0004
        /*0012*/ 	.short	0x001c
        /*0014*/ 	.byte	0x00, 0xf0, 0x11, 0x00


	//----- nvinfo : EIATTR_KPARAM_INFO
	.align		4
.L_43:
        /*0018*/ 	.byte	0x04, 0x17
        /*001a*/ 	.short	(.L_45 - .L_44)
.L_44:
        /*001c*/ 	.word	0x00000000
        /*0020*/ 	.short	0x0003
        /*0022*/ 	.short	0x0018
        /*0024*/ 	.byte	0x00, 0xf0, 0x11, 0x00


	//----- nvinfo : EIATTR_KPARAM_INFO
	.align		4
.L_45:
        /*0028*/ 	.byte	0x04, 0x17
        /*002a*/ 	.short	(.L_47 - .L_46)
.L_46:
        /*002c*/ 	.word	0x00000000
        /*0030*/ 	.short	0x0002
        /*0032*/ 	.short	0x0010
        /*0034*/ 	.byte	0x00, 0xf5, 0x21, 0x00


	//----- nvinfo : EIATTR_KPARAM_INFO
	.align		4
.L_47:
        /*0038*/ 	.byte	0x04, 0x17
        /*003a*/ 	.short	(.L_49 - .L_48)
.L_48:
        /*003c*/ 	.word	0x00000000
        /*0040*/ 	.short	0x0001
        /*0042*/ 	.short	0x0008
        /*0044*/ 	.byte	0x00, 0xf5, 0x21, 0x00


	//----- nvinfo : EIATTR_KPARAM_INFO
	.align		4
.L_49:
        /*0048*/ 	.byte	0x04, 0x17
        /*004a*/ 	.short	(.L_51 - .L_50)
.L_50:
        /*004c*/ 	.word	0x00000000
        /*0050*/ 	.short	0x0000
        /*0052*/ 	.short	0x0000
        /*0054*/ 	.byte	0x00, 0xf5, 0x21, 0x00


	//----- nvinfo : EIATTR_SPARSE_MMA_MASK
	.align		4
.L_51:
        /*0058*/ 	.byte	0x03, 0x50
        /*005a*/ 	.short	0x0000


	//----- nvinfo : EIATTR_MAXREG_COUNT
	.align		4
        /*005c*/ 	.byte	0x03, 0x1b
        /*005e*/ 	.short	0x00ff


	//----- nvinfo : EIATTR_NUM_BARRIERS
	.align		4
        /*0060*/ 	.byte	0x02, 0x4c
        /*0062*/ 	.byte	0x01
	.zero		1


	//----- nvinfo : EIATTR_MERCURY_ISA_VERSION
	.align		4
        /*0064*/ 	.byte	0x03, 0x5f
        /*0066*/ 	.short	0x0101


	//----- nvinfo : EIATTR_COOP_GROUP_MASK_REGIDS
	.align		4
        /*0068*/ 	.byte	0x04, 0x29
        /*006a*/ 	.short	(.L_53 - .L_52)


	//   ....[0]....
.L_52:
        /*006c*/ 	.word	0xffffffff


	//   ....[1]....
        /*0070*/ 	.word	0xffffffff


	//   ....[2]....
        /*0074*/ 	.word	0xffffffff


	//   ....[3]....
        /*0078*/ 	.word	0xffffffff


	//   ....[4]....
        /*007c*/ 	.word	0xffffffff


	//   ....[5]....
        /*0080*/ 	.word	0xffffffff


	//   ....[6]....
        /*0084*/ 	.word	0xffffffff


	//   ....[7]....
        /*0088*/ 	.word	0xffffffff


	//   ....[8]....
        /*008c*/ 	.word	0xffffffff


	//   ....[9]....
        /*0090*/ 	.word	0xffffffff


	//   ....[10]....
        /*0094*/ 	.word	0xffffffff


	//   ....[11]....
        /*0098*/ 	.word	0xffffffff


	//   ....[12]....
        /*009c*/ 	.word	0xffffffff


	//   ....[13]....
        /*00a0*/ 	.word	0xffffffff


	//   ....[14]....
        /*00a4*/ 	.word	0xffffffff


	//----- nvinfo : EIATTR_COOP_GROUP_INSTR_OFFSETS
	.align		4
.L_53:
        /*00a8*/ 	.byte	0x04, 0x28
        /*00aa*/ 	.short	(.L_55 - .L_54)


	//   ....[0]....
.L_54:
        /*00ac*/ 	.word	0x000001e0


	//   ....[1]....
        /*00b0*/ 	.word	0x00000200


	//   ....[2]....
        /*00b4*/ 	.word	0x00000220


	//   ....[3]....
        /*00b8*/ 	.word	0x00000240


	//   ....[4]....
        /*00bc*/ 	.word	0x00000260


	//   ....[5]....
        /*00c0*/ 	.word	0x00000290


	//   ....[6]....
        /*00c4*/ 	.word	0x00000310


	//   ....[7]....
        /*00c8*/ 	.word	0x00000340


	//   ....[8]....
        /*00cc*/ 	.word	0x00000370


	//   ....[9]....
        /*00d0*/ 	.word	0x000003e0


	//   ....[10]....
        /*00d4*/ 	.word	0x00000440


	//   ....[11]....
        /*00d8*/ 	.word	0x00000460


	//   ....[12]....
        /*00dc*/ 	.word	0x00000480


	//   ....[13]....
        /*00e0*/ 	.word	0x000004a0


	//   ....[14]....
        /*00e4*/ 	.word	0x000004c0


	//----- nvinfo : EIATTR_VRC_CTA_INIT_COUNT
	.align		4
.L_55:
        /*00e8*/ 	.byte	0x02, 0x4a
	.zero		1
	.zero		1


	//----- nvinfo : EIATTR_EXIT_INSTR_OFFSETS
	.align		4
        /*00ec*/ 	.byte	0x04, 0x1c
        /*00ee*/ 	.short	(.L_57 - .L_56)


	//   ....[0]....
.L_56:
        /*00f0*/ 	.word	0x000006d0


	//   ....[1]....
        /*00f4*/ 	.word	0x00000820


	//----- nvinfo : EIATTR_CRS_STACK_SIZE
	.align		4
.L_57:
        /*00f8*/ 	.byte	0x04, 0x1e
        /*00fa*/ 	.short	(.L_59 - .L_58)
.L_58:
        /*00fc*/ 	.word	0x00000000


	//----- nvinfo : EIATTR_CBANK_PARAM_SIZE
	.align		4
.L_59:
        /*0100*/ 	.byte	0x03, 0x19
        /*0102*/ 	.short	0x0020


	//----- nvinfo : EIATTR_PARAM_CBANK
	.align		4
        /*0104*/ 	.byte	0x04, 0x0a
        /*0106*/ 	.short	(.L_61 - .L_60)
	.align		4
.L_60:
        /*0108*/ 	.word	index@(.nv.constant0._Z19trtllmRmsNormKernelIfLb1EEvPKT_S2_PS0_fi)
        /*010c*/ 	.short	0x0380
        /*010e*/ 	.short	0x0020


	//----- nvinfo : EIATTR_SW_WAR
	.align		4
.L_61:
        /*0110*/ 	.byte	0x04, 0x36
        /*0112*/ 	.short	(.L_63 - .L_62)
.L_62:
        /*0114*/ 	.word	0x00000008
.L_63:


//--------------------- .nv.callgraph             --------------------------
	.section	.nv.callgraph,"",@"SHT_CUDA_CALLGRAPH"
	.align	4
	.sectionentsize	8
	.align		4
        /*0000*/ 	.word	0x00000000
	.align		4
        /*0004*/ 	.word	0xffffffff
	.align		4
        /*0008*/ 	.word	0x00000000
	.align		4
        /*000c*/ 	.word	0xfffffffe
	.align		4
        /*0010*/ 	.word	0x00000000
	.align		4
        /*0014*/ 	.word	0xfffffffd
	.align		4
        /*0018*/ 	.word	0x00000000
	.align		4
        /*001c*/ 	.word	0xfffffffc


//--------------------- .text._Z19trtllmRmsNormKernelIfLb0EEvPKT_S2_PS0_fi --------------------------
	.section	.text._Z19trtllmRmsNormKernelIfLb0EEvPKT_S2_PS0_fi,"ax",@progbits
	.align	128
        .global         _Z19trtllmRmsNormKernelIfLb0EEvPKT_S2_PS0_fi
        .type           _Z19trtllmRmsNormKernelIfLb0EEvPKT_S2_PS0_fi,@function
        .size           _Z19trtllmRmsNormKernelIfLb0EEvPKT_S2_PS0_fi,(.L_x_44 - _Z19trtllmRmsNormKernelIfLb0EEvPKT_S2_PS0_fi)
        .other          _Z19trtllmRmsNormKernelIfLb0EEvPKT_S2_PS0_fi,@"STO_CUDA_ENTRY STV_DEFAULT"
_Z19trtllmRmsNormKernelIfLb0EEvPKT_S2_PS0_fi:
.text._Z19trtllmRmsNormKernelIfLb0EEvPKT_S2_PS0_fi:
[----:B------:R-:W-:Y:S01]  /*0000*/  LDC R1, c[0x0][0x37c] ;  /* 0x0000df00ff017b82 */ /* 0x000fe20000000800 */
[----:B------:R-:W0:Y:S07]  /*0010*/  S2R R2, SR_TID.X ;  /* 0x0000000000027919 */ /* 0x000e2e0000002100 */
[----:B------:R-:W0:Y:S01]  /*0020*/  LDC R3, c[0x0][0x39c] ;  /* 0x0000e700ff037b82 */ /* 0x000e220000000800 */
[----:B------:R-:W1:Y:S01]  /*0030*/  LDCU.64 UR6, c[0x0][0x358] ;  /* 0x00006b00ff0677ac */ /* 0x000e620008000a00 */
[----:B------:R-:W-:Y:S01]  /*0040*/  BSSY.RECONVERGENT B0, `(.L_x_0) ;  /* 0x0000010000007945 */ /* 0x000fe20003800200 */
[----:B------:R-:W-:-:S05]  /*0050*/  IMAD.MOV.U32 R0, RZ, RZ, RZ ;  /* 0x000000ffff007224 */ /* 0x000fca00078e00ff */
[----:B------:R-:W2:Y:S01]  /*0060*/  S2UR UR8, SR_CTAID.X ;  /* 0x00000000000879c3 */ /* 0x000ea20000002500 */
[----:B0-----:R-:W-:-:S13]  /*0070*/  ISETP.GE.AND P0, PT, R2, R3, PT ;  /* 0x000000030200720c */ /* 0x001fda0003f06270 */
[----:B-12---:R-:W-:Y:S05]  /*0080*/  @P0 BRA `(.L_x_1) ;  /* 0x00000000002c0947 */ /* 0x006fea0003800000 */
[----:B------:R-:W0:Y:S01]  /*0090*/  LDC R9, c[0x0][0x360] ;  /* 0x0000d800ff097b82 */ /* 0x000e220000000800 */
[----:B------:R-:W-:Y:S02]  /*00a0*/  IMAD.MOV.U32 R0, RZ, RZ, RZ ;  /* 0x000000ffff007224 */ /* 0x000fe400078e00ff */
[----:B------:R-:W-:-:S05]  /*00b0*/  IMAD.MOV.U32 R8, RZ, RZ, R2 ;  /* 0x000000ffff087224 */ /* 0x000fca00078e0002 */
[----:B------:R-:W1:Y:S02]  /*00c0*/  LDC.64 R6, c[0x0][0x380] ;  /* 0x0000e000ff067b82 */ /* 0x000e640000000a00 */
.L_x_2:
[----:B------:R-:W-:-:S04]  /*00d0*/  IMAD R5, R3, UR8, R8 ;  /* 0x0000000803057c24 */ /* 0x000fc8000f8e0208 */
[----:B-1----:R-:W-:-:S06]  /*00e0*/  IMAD.WIDE R4, R5, 0x4, R6 ;  /* 0x0000000405047825 */ /* 0x002fcc00078e0206 */
[----:B------:R-:W2:Y:S01]  /*00f0*/  LDG.E.CONSTANT R5, desc[UR6][R4.64] ;  /* 0x0000000604057981 */ /* 0x000ea2000c1e9900 */
[----:B0-----:R-:W-:-:S04]  /*0100*/  IADD3 R8, PT, PT, R9, R8, RZ ;  /* 0x0000000809087210 */ /* 0x001fc80007ffe0ff */
[----:B------:R-:W-:Y:S01]  /*0110*/  ISETP.GE.AND P0, PT, R8, R3, PT ;  /* 0x000000030800720c */ /* 0x000fe20003f06270 */
[----:B--2---:R-:W-:-:S12]  /*0120*/  FFMA R0, R5, R5, R0 ;  /* 0x0000000505007223 */ /* 0x004fd80000000000 */
[----:B------:R-:W-:Y:S05]  /*0130*/  @!P0 BRA `(.L_x_2) ;  /* 0xfffffffc00e48947 */ /* 0x000fea000383ffff */
.L_x_1:
[----:B------:R-:W-:Y:S05]  /*0140*/  BSYNC.RECONVERGENT B0 ;  /* 0x0000000000007941 */ /* 0x000fea0003800200 */
.L_x_0:
[----:B------:R-:W0:Y:S02]  /*0150*/  LDCU UR9, c[0x0][0x360] ;  /* 0x00006c00ff0977ac */ /* 0x000e240008000800 */
[----:B0-----:R-:W-:-:S09]  /*0160*/  UISETP.GT.U32.AND UP0, UPT, UR9, 0x20, UPT ;  /* 0x000000200900788c */ /* 0x001fd2000bf04070 */
[----:B------:R-:W-:Y:S05]  /*0170*/  BRA.U UP0, `(.L_x_3) ;  /* 0x00000001002c7547 */ /* 0x000fea000b800000 */
[----:B------:R-:W0:Y:S02]  /*0180*/  SHFL.BFLY PT, R5, R0, 0x10, 0x1f ;  /* 0x0e001f0000057f89 */ /* 0x000e2400000e0000 */
[----:B0-----:R-:W-:-:S05]  /*0190*/  FADD R5, R5, R0 ;  /* 0x0000000005057221 */ /* 0x001fca0000000000 */
[----:B------:R-:W0:Y:S02]  /*01a0*/  SHFL.BFLY PT, R4, R5, 0x8, 0x1f ;  /* 0x0d001f0005047f89 */ /* 0x000e2400000e0000 */
[----:B0-----:R-:W-:-:S05]  /*01b0*/  FADD R4, R5, R4 ;  /* 0x0000000405047221 */ /* 0x001fca0000000000 */
[----:B------:R-:W0:Y:S02]  /*01c0*/  SHFL.BFLY PT, R7, R4, 0x4, 0x1f ;  /* 0x0c801f0004077f89 */ /* 0x000e2400000e0000 */
[----:B0-----:R-:W-:-:S05]  /*01d0*/  FADD R7, R4, R7 ;  /* 0x0000000704077221 */ /* 0x001fca0000000000 */
[----:B------:R-:W0:Y:S02]  /*01e0*/  SHFL.BFLY PT, R6, R7, 0x2, 0x1f ;  /* 0x0c401f0007067f89 */ /* 0x000e2400000e0000 */
[----:B0-----:R-:W-:-:S05]  /*01f0*/  FADD R6, R7, R6 ;  /* 0x0000000607067221 */ /* 0x001fca0000000000 */
[----:B------:R-:W0:Y:S02]  /*0200*/  SHFL.BFLY PT, R9, R6, 0x1, 0x1f ;  /* 0x0c201f0006097f89 */ /* 0x000e2400000e0000 */
[----:B0-----:R-:W-:Y:S01]  /*0210*/  FADD R9, R6, R9 ;  /* 0x0000000906097221 */ /* 0x001fe20000000000 */
[----:B------:R-:W-:Y:S06]  /*0220*/  BRA `(.L_x_4) ;  /* 0x0000000000947947 */ /* 0x000fec0003800000 */
.L_x_3:
[----:B------:R-:W0:Y:S01]  /*0230*/  SHFL.BFLY PT, R5, R0, 0x10, 0x1f ;  /* 0x0e001f0000057f89 */ /* 0x000e2200000e0000 */
[----:B------:R-:W-:Y:S01]  /*0240*/  LOP3.LUT P0, R8, R2, 0x1f, RZ, 0xc0, !PT ;  /* 0x0000001f02087812 */ /* 0x000fe2000780c0ff */
[----:B------:R-:W-:-:S06]  /*0250*/  USHF.R.U32.HI UR4, URZ, 0x5, UR9 ;  /* 0x00000005ff047899 */ /* 0x000fcc0008011609 */
[----:B------:R-:W-:-:S06]  /*0260*/  ISETP.GE.U32.AND P1, PT, R2, UR4, PT ;  /* 0x0000000402007c0c */ /* 0x000fcc000bf26070 */
[----:B------:R-:W1:Y:S07]  /*0270*/  @!P0 S2R R9, SR_CgaCtaId ;  /* 0x0000000000098919 */ /* 0x000e6e0000008800 */
[----:B------:R-:W2:Y:S01]  /*0280*/  @!P1 S2R R11, SR_CgaCtaId ;  /* 0x00000000000b9919 */ /* 0x000ea20000008800 */
[----:B0-----:R-:W-:Y:S01]  /*0290*/  FADD R5, R5, R0 ;  /* 0x0000000005057221 */ /* 0x001fe20000000000 */
[----:B------:R-:W-:-:S04]  /*02a0*/  @!P0 MOV R0, 0x400 ;  /* 0x0000040000008802 */ /* 0x000fc80000000f00 */
[----:B------:R-:W0:Y:S01]  /*02b0*/  SHFL.BFLY PT, R4, R5, 0x8, 0x1f ;  /* 0x0d001f0005047f89 */ /* 0x000e2200000e0000 */
[----:B------:R-:W-:Y:S02]  /*02c0*/  @!P0 VIADD R0, R0, 0x4 ;  /* 0x0000000400008836 */ /* 0x000fe40000000000 */
[----:B0-----:R-:W-:-:S05]  /*02d0*/  FADD R4, R5, R4 ;  /* 0x0000000405047221 */ /* 0x001fca0000000000 */
[----:B------:R-:W0:Y:S02]  /*02e0*/  SHFL.BFLY PT, R7, R4, 0x4, 0x1f ;  /* 0x0c801f0004077f89 */ /* 0x000e2400000e0000 */
[----:B0-----:R-:W-:Y:S01]  /*02f0*/  FADD R7, R4, R7 ;  /* 0x0000000704077221 */ /* 0x001fe20000000000 */
[----:B------:R-:W-:-:S04]  /*0300*/  @!P1 MOV R4, 0x400 ;  /* 0x0000040000049802 */ /* 0x000fc80000000f00 */
[----:B------:R-:W0:Y:S01]  /*0310*/  SHFL.BFLY PT, R6, R7, 0x2, 0x1f ;  /* 0x0c401f0007067f89 */ /* 0x000e2200000e0000 */
[----:B------:R-:W-:-:S05]  /*0320*/  @!P1 VIADD R4, R4, 0x4 ;  /* 0x0000000404049836 */ /* 0x000fca0000000000 */
[----:B--2---:R-:W-:-:S05]  /*0330*/  @!P1 LEA R11, R11, R4, 0x18 ;  /* 0x000000040b0b9211 */ /* 0x004fca00078ec0ff */
[----:B------:R-:W-:Y:S02]  /*0340*/  @!P1 IMAD R4, R8, 0x4, R11 ;  /* 0x0000000408049824 */ /* 0x000fe400078e020b */
[----:B0-----:R-:W-:Y:S01]  /*0350*/  FADD R6, R7, R6 ;  /* 0x0000000607067221 */ /* 0x001fe20000000000 */
[----:B-1----:R-:W-:Y:S01]  /*0360*/  @!P0 LEA R7, R9, R0, 0x18 ;  /* 0x0000000009078211 */ /* 0x002fe200078ec0ff */
[----:B------:R-:W-:-:S03]  /*0370*/  HFMA2 R0, -RZ, RZ, 0, 0 ;  /* 0x00000000ff007431 */ /* 0x000fc600000001ff */
[----:B------:R-:W0:Y:S01]  /*0380*/  SHFL.BFLY PT, R5, R6, 0x1, 0x1f ;  /* 0x0c201f0006057f89 */ /* 0x000e2200000e0000 */
[----:B------:R-:W-:Y:S01]  /*0390*/  @!P0 LEA.HI R7, R2, R7, RZ, 0x1d ;  /* 0x0000000702078211 */ /* 0x000fe200078fe8ff */
[----:B0-----:R-:W-:-:S05]  /*03a0*/  FADD R12, R6, R5 ;  /* 0x00000005060c7221 */ /* 0x001fca0000000000 */
[----:B------:R-:W-:Y:S01]  /*03b0*/  @!P0 STS [R7], R12 ;  /* 0x0000000c07008388 */ /* 0x000fe20000000800 */
[----:B------:R-:W-:Y:S06]  /*03c0*/  BAR.SYNC.DEFER_BLOCKING 0x0 ;  /* 0x0000000000007b1d */ /* 0x000fec0000010000 */
[----:B------:R-:W0:Y:S04]  /*03d0*/  @!P1 LDS R0, [R4] ;  /* 0x0000000004009984 */ /* 0x000e280000000800 */
[----:B0-----:R-:W0:Y:S02]  /*03e0*/  SHFL.BFLY PT, R5, R0, 0x10, 0x1f ;  /* 0x0e001f0000057f89 */ /* 0x001e2400000e0000 */
        /* <DEDUP_REMOVED lines=8> */
[----:B0-----:R-:W-:-:S07]  /*0470*/  FADD R9, R10, R9 ;  /* 0x000000090a097221 */ /* 0x001fce0000000000 */
.L_x_4:
[----:B------:R-:W-:Y:S01]  /*0480*/  ISETP.NE.AND P0, PT, R2, RZ, PT ;  /* 0x000000ff0200720c */ /* 0x000fe20003f05270 */
[----:B------:R-:W-:-:S12]  /*0490*/  BSSY.RECONVERGENT B0, `(.L_x_5) ;  /* 0x000001a000007945 */ /* 0x000fd80003800200 */
[----:B------:R-:W-:Y:S05]  /*04a0*/  @P0 BRA `(.L_x_6) ;  /* 0x0000000000600947 */ /* 0x000fea0003800000 */
[----:B------:R-:W-:Y:S01]  /*04b0*/  I2FP.F32.S32 R6, R3 ;  /* 0x0000000300067245 */ /* 0x000fe20000201400 */
[----:B------:R-:W-:Y:S03]  /*04c0*/  BSSY.RECONVERGENT B1, `(.L_x_7) ;  /* 0x000000c000017945 */ /* 0x000fe60003800200 */
[----:B------:R-:W0:Y:S08]  /*04d0*/  MUFU.RCP R3, R6 ;  /* 0x0000000600037308 */ /* 0x000e300000001000 */
[----:B------:R-:W1:Y:S01]  /*04e0*/  FCHK P0, R9, R6 ;  /* 0x0000000609007302 */ /* 0x000e620000000000 */
[----:B0-----:R-:W-:-:S04]  /*04f0*/  FFMA R0, -R6, R3, 1 ;  /* 0x3f80000006007423 */ /* 0x001fc80000000103 */
[----:B------:R-:W-:-:S04]  /*0500*/  FFMA R0, R3, R0, R3 ;  /* 0x0000000003007223 */ /* 0x000fc80000000003 */
[----:B------:R-:W-:-:S04]  /*0510*/  FFMA R3, R0, R9, RZ ;  /* 0x0000000900037223 */ /* 0x000fc800000000ff */
[----:B------:R-:W-:-:S04]  /*0520*/  FFMA R4, -R6, R3, R9 ;  /* 0x0000000306047223 */ /* 0x000fc80000000109 */
[----:B------:R-:W-:Y:S01]  /*0530*/  FFMA R0, R0, R4, R3 ;  /* 0x0000000400007223 */ /* 0x000fe20000000003 */
[----:B-1----:R-:W-:Y:S06]  /*0540*/  @!P0 BRA `(.L_x_8) ;  /* 0x00000000000c8947 */ /* 0x002fec0003800000 */
[----:B------:R-:W-:Y:S01]  /*0550*/  IMAD.MOV.U32 R3, RZ, RZ, R9 ;  /* 0x000000ffff037224 */ /* 0x000fe200078e0009 */
[----:B------:R-:W-:-:S07]  /*0560*/  MOV R4, 0x580 ;  /* 0x0000058000047802 */ /* 0x000fce0000000f00 */
[----:B------:R-:W-:Y:S05]  /*0570*/  CALL.REL.NOINC `($__internal_0_$__cuda_sm3x_div_rn_noftz_f32_slowpath) ;  /* 0x0000000000907944 */ /* 0x000fea0003c00000 */
.L_x_8:
[----:B------:R-:W-:Y:S05]  /*0580*/  BSYNC.RECONVERGENT B1 ;  /* 0x0000000000017941 */ /* 0x000fea0003800200 */
.L_x_7:
[----:B------:R-:W0:Y:S01]  /*0590*/  LDCU UR4, c[0x0][0x398] ;  /* 0x00007300ff0477ac */ /* 0x000e220008000800 */
[----:B------:R-:W1:Y:S01]  /*05a0*/  S2UR UR5, SR_CgaCtaId ;  /* 0x00000000000579c3 */ /* 0x000e620000008800 */
[----:B0-----:R-:W-:Y:S01]  /*05b0*/  FADD R0, R0, UR4 ;  /* 0x0000000400007e21 */ /* 0x001fe20008000000 */
[----:B------:R-:W-:-:S04]  /*05c0*/  UMOV UR4, 0x400 ;  /* 0x0000040000047882 */ /* 0x000fc80000000000 */
[----:B------:R-:W-:Y:S01]  /*05d0*/  FSETP.GEU.AND P0, PT, |R0|, 1.175494350822287508e-38, PT ;  /* 0x008000000000780b */ /* 0x000fe20003f0e200 */
[----:B-1----:R-:W-:-:S12]  /*05e0*/  ULEA UR4, UR5, UR4, 0x18 ;  /* 0x0000000405047291 */ /* 0x002fd8000f8ec0ff */
[----:B------:R-:W-:-:S04]  /*05f0*/  @!P0 FMUL R0, R0, 16777216 ;  /* 0x4b80000000008820 */ /* 0x000fc80000400000 */
[----:B------:R-:W0:Y:S02]  /*0600*/  MUFU.RSQ R3, R0 ;  /* 0x0000000000037308 */ /* 0x000e240000001400 */
[----:B0-----:R-:W-:-:S05]  /*0610*/  @!P0 FMUL R3, R3, 4096 ;  /* 0x4580000003038820 */ /* 0x001fca0000400000 */
[----:B------:R0:W-:Y:S02]  /*0620*/  STS [UR4], R3 ;  /* 0x00000003ff007988 */ /* 0x0001e40008000804 */
.L_x_6:
[----:B------:R-:W-:Y:S05]  /*0630*/  BSYNC.RECONVERGENT B0 ;  /* 0x0000000000007941 */ /* 0x000fea0003800200 */
.L_x_5:
[----:B------:R-:W1:Y:S08]  /*0640*/  LDC R17, c[0x0][0x39c] ;  /* 0x0000e700ff117b82 */ /* 0x000e700000000800 */
[----:B------:R-:W-:Y:S01]  /*0650*/  BAR.SYNC.DEFER_BLOCKING 0x0 ;  /* 0x0000000000007b1d */ /* 0x000fe20000010000 */
[----:B-1----:R-:W-:-:S13]  /*0660*/  ISETP.GE.AND P0, PT, R2, R17, PT ;  /* 0x000000110200720c */ /* 0x002fda0003f06270 */
[----:B------:R-:W-:Y:S05]  /*0670*/  @P0 EXIT ;  /* 0x000000000000094d */ /* 0x000fea0003800000 */
[----:B------:R-:W1:Y:S01]  /*0680*/  S2UR UR5, SR_CgaCtaId ;  /* 0x00000000000579c3 */ /* 0x000e620000008800 */
[----:B------:R-:W-:-:S07]  /*0690*/  UMOV UR4, 0x400 ;  /* 0x0000040000047882 */ /* 0x000fce0000000000 */
[----:B------:R-:W2:Y:S08]  /*06a0*/  LDC.64 R12, c[0x0][0x390] ;  /* 0x0000e400ff0c7b82 */ /* 0x000eb00000000a00 */
[----:B------:R-:W3:Y:S01]  /*06b0*/  LDC.64 R14, c[0x0][0x380] ;  /* 0x0000e000ff0e7b82 */ /* 0x000ee20000000a00 */
[----:B-1----:R-:W-:-:S07]  /*06c0*/  ULEA UR4, UR5, UR4, 0x18 ;  /* 0x0000000405047291 */ /* 0x002fce000f8ec0ff */
[----:B------:R-:W1:Y:S02]  /*06d0*/  LDC.64 R10, c[0x0][0x388] ;  /* 0x0000e200ff0a7b82 */ /* 0x000e640000000a00 */
[----:B------:R-:W4:Y:S03]  /*06e0*/  LDS R0, [UR4] ;  /* 0x00000004ff007984 */ /* 0x000f260008000800 */
.L_x_9:
[----:B0-----:R-:W-:Y:S02]  /*06f0*/  IMAD R9, R17, UR8, R2 ;  /* 0x0000000811097c24 */ /* 0x001fe4000f8e0202 */
[----:B-1----:R-:W-:-:S04]  /*0700*/  IMAD.WIDE R6, R2, 0x4, R10 ;  /* 0x0000000402067825 */ /* 0x002fc800078e020a */
[C---:B---3--:R-:W-:Y:S02]  /*0710*/  IMAD.WIDE R4, R9.reuse, 0x4, R14 ;  /* 0x0000000409047825 */ /* 0x048fe400078e020e */
[----:B------:R-:W3:Y:S04]  /*0720*/  LDG.E.CONSTANT R6, desc[UR6][R6.64] ;  /* 0x0000000606067981 */ /* 0x000ee8000c1e9900 */
[----:B------:R-:W0:Y:S01]  /*0730*/  LDG.E.CONSTANT R5, desc[UR6][R4.64] ;  /* 0x0000000604057981 */ /* 0x000e22000c1e9900 */
[----:B--2---:R-:W-:-:S04]  /*0740*/  IMAD.WIDE R8, R9, 0x4, R12 ;  /* 0x0000000409087825 */ /* 0x004fc800078e020c */
[----:B------:R-:W-:-:S05]  /*0750*/  VIADD R2, R2, UR9 ;  /* 0x0000000902027c36 */ /* 0x000fca0008000000 */
[----:B------:R-:W-:Y:S01]  /*0760*/  ISETP.GE.AND P0, PT, R2, R17, PT ;  /* 0x000000110200720c */ /* 0x000fe20003f06270 */
[----:B0---4-:R-:W-:-:S04]  /*0770*/  FMUL R3, R0, R5 ;  /* 0x0000000500037220 */ /* 0x011fc80000400000 */
[----:B---3--:R-:W-:-:S05]  /*0780*/  FMUL R3, R6, R3 ;  /* 0x0000000306037220 */ /* 0x008fca0000400000 */
[----:B------:R0:W-:Y:S03]  /*0790*/  STG.E desc[UR6][R8.64], R3 ;  /* 0x0000000308007986 */ /* 0x0001e6000c101906 */
[----:B------:R-:W-:Y:S05]  /*07a0*/  @!P0 BRA `(.L_x_9) ;  /* 0xfffffffc00d08947 */ /* 0x000fea000383ffff */
[----:B------:R-:W-:Y:S05]  /*07b0*/  EXIT ;  /* 0x000000000000794d */ /* 0x000fea0003800000 */
        .weak           $__internal_0_$__cuda_sm3x_div_rn_noftz_f32_slowpath
        .type           $__internal_0_$__cuda_sm3x_div_rn_noftz_f32_slowpath,@function
        .size           $__internal_0_$__cuda_sm3x_div_rn_noftz_f32_slowpath,(.L_x_44 - $__internal_0_$__cuda_sm3x_div_rn_noftz_f32_slowpath)
$__internal_0_$__cuda_sm3x_div_rn_noftz_f32_slowpath:
[----:B------:R-:W-:Y:S01]  /*07c0*/  SHF.R.U32.HI R5, RZ, 0x17, R6 ;  /* 0x00000017ff057819 */ /* 0x000fe20000011606 */
[----:B------:R-:W-:Y:S01]  /*07d0*/  BSSY.RECONVERGENT B2, `(.L_x_10) ;  /* 0x0000063000027945 */ /* 0x000fe20003800200 */
[----:B------:R-:W-:Y:S02]  /*07e0*/  SHF.R.U32.HI R0, RZ, 0x17, R3 ;  /* 0x00000017ff007819 */ /* 0x000fe40000011603 */
[----:B------:R-:W-:Y:S02]  /*07f0*/  LOP3.LUT R5, R5, 0xff, RZ, 0xc0, !PT ;  /* 0x000000ff05057812 */ /* 0x000fe400078ec0ff */
[----:B------:R-:W-:-:S03]  /*0800*/  LOP3.LUT R10, R0, 0xff, RZ, 0xc0, !PT ;  /* 0x000000ff000a7812 */ /* 0x000fc600078ec0ff */
[----:B------:R-:W-:Y:S01]  /*0810*/  VIADD R8, R5, 0xffffffff ;  /* 0xffffffff05087836 */ /* 0x000fe20000000000 */
[----:B------:R-:W-:-:S04]  /*0820*/  IADD3 R9, PT, PT, R10, -0x1, RZ ;  /* 0xffffffff0a097810 */ /* 0x000fc80007ffe0ff */
[----:B------:R-:W-:-:S04]  /*0830*/  ISETP.GT.U32.AND P0, PT, R8, 0xfd, PT ;  /* 0x000000fd0800780c */ /* 0x000fc80003f04070 */
[----:B------:R-:W-:-:S13]  /*0840*/  ISETP.GT.U32.OR P0, PT, R9, 0xfd, P0 ;  /* 0x000000fd0900780c */ /* 0x000fda0000704470 */
[----:B------:R-:W-:Y:S01]  /*0850*/  @!P0 IMAD.MOV.U32 R7, RZ, RZ, RZ ;  /* 0x000000ffff078224 */ /* 0x000fe200078e00ff */
[----:B------:R-:W-:Y:S06]  /*0860*/  @!P0 BRA `(.L_x_11) ;  /* 0x0000000000608947 */ /* 0x000fec0003800000 */
[----:B------:R-:W-:Y:S01]  /*0870*/  FSETP.GTU.FTZ.AND P0, PT, |R3|, +INF , PT ;  /* 0x7f8000000300780b */ /* 0x000fe20003f1c200 */
[----:B------:R-:W-:Y:S01]  /*0880*/  IMAD.MOV.U32 R0, RZ, RZ, R6 ;  /* 0x000000ffff007224 */ /* 0x000fe200078e0006 */
[----:B------:R-:W-:-:S04]  /*0890*/  FSETP.GTU.FTZ.AND P1, PT, |R6|, +INF , PT ;  /* 0x7f8000000600780b */ /* 0x000fc80003f3c200 */
[----:B------:R-:W-:-:S13]  /*08a0*/  PLOP3.LUT P0, PT, P0, P1, PT, 0xf8, 0x8f ;  /* 0x00000000008f781c */ /* 0x000fda0000703f70 */
[----:B------:R-:W-:Y:S05]  /*08b0*/  @P0 BRA `(.L_x_12) ;  /* 0x00000004004c0947 */ /* 0x000fea0003800000 */
[----:B------:R-:W-:-:S13]  /*08c0*/  LOP3.LUT P0, RZ, R6, 0x7fffffff, R3, 0xc8, !PT ;  /* 0x7fffffff06ff7812 */ /* 0x000fda000780c803 */
[----:B------:R-:W-:Y:S05]  /*08d0*/  @!P0 BRA `(.L_x_13) ;  /* 0x00000004003c8947 */ /* 0x000fea0003800000 */
[C---:B------:R-:W-:Y:S02]  /*08e0*/  FSETP.NEU.FTZ.AND P2, PT, |R3|.reuse, +INF , PT ;  /* 0x7f8000000300780b */ /* 0x040fe40003f5d200 */
[----:B------:R-:W-:Y:S02]  /*08f0*/  FSETP.NEU.FTZ.AND P1, PT, |R0|, +INF , PT ;  /* 0x7f8000000000780b */ /* 0x000fe40003f3d200 */
[----:B------:R-:W-:-:S11]  /*0900*/  FSETP.NEU.FTZ.AND P0, PT, |R3|, +INF , PT ;  /* 0x7f8000000300780b */ /* 0x000fd60003f1d200 */
[----:B------:R-:W-:Y:S05]  /*0910*/  @!P1 BRA !P2, `(.L_x_13) ;  /* 0x00000004002c9947 */ /* 0x000fea0005000000 */
[----:B------:R-:W-:-:S04]  /*0920*/  LOP3.LUT P2, RZ, R3, 0x7fffffff, RZ, 0xc0, !PT ;  /* 0x7fffffff03ff7812 */ /* 0x000fc8000784c0ff */
[----:B------:R-:W-:-:S13]  /*0930*/  PLOP3.LUT P1, PT, P1, P2, PT, 0x2f, 0xf2 ;  /* 0x0000000000f2781c */ /* 0x000fda0000f24577 */
[----:B------:R-:W-:Y:S05]  /*0940*/  @P1 BRA `(.L_x_14) ;  /* 0x0000000400181947 */ /* 0x000fea0003800000 */
[----:B------:R-:W-:-:S04]  /*0950*/  LOP3.LUT P1, RZ, R6, 0x7fffffff, RZ, 0xc0, !PT ;  /* 0x7fffffff06ff7812 */ /* 0x000fc8000782c0ff */
[----:B------:R-:W-:-:S13]  /*0960*/  PLOP3.LUT P0, PT, P0, P1, PT, 0x2f, 0xf2 ;  /* 0x0000000000f2781c */ /* 0x000fda0000702577 */
[----:B------:R-:W-:Y:S05]  /*0970*/  @P0 BRA `(.L_x_15) ;  /* 0x0000000400000947 */ /* 0x000fea0003800000 */
[----:B------:R-:W-:Y:S02]  /*0980*/  ISETP.GE.AND P0, PT, R9, RZ, PT ;  /* 0x000000ff0900720c */ /* 0x000fe40003f06270 */
[----:B------:R-:W-:-:S11]  /*0990*/  ISETP.GE.AND P1, PT, R8, RZ, PT ;  /* 0x000000ff0800720c */ /* 0x000fd60003f26270 */
[----:B------:R-:W-:Y:S01]  /*09a0*/  @P0 IMAD.MOV.U32 R7, RZ, RZ, RZ ;  /* 0x000000ffff070224 */ /* 0x000fe200078e00ff */
[----:B------:R-:W-:Y:S01]  /*09b0*/  @!P0 MOV R7, 0xffffffc0 ;  /* 0xffffffc000078802 */ /* 0x000fe20000000f00 */
[----:B------:R-:W-:Y:S01]  /*09c0*/  @!P0 FFMA R3, R3, 1.84467440737095516160e+19, RZ ;  /* 0x5f80000003038823 */ /* 0x000fe200000000ff */
[----:B------:R-:W-:-:S03]  /*09d0*/  @!P1 FFMA R6, R0, 1.84467440737095516160e+19, RZ ;  /* 0x5f80000000069823 */ /* 0x000fc600000000ff */
[----:B------:R-:W-:-:S07]  /*09e0*/  @!P1 VIADD R7, R7, 0x40 ;  /* 0x0000004007079836 */ /* 0x000fce0000000000 */
.L_x_11:
[----:B------:R-:W-:Y:S01]  /*09f0*/  LEA R9, R5, 0xc0800000, 0x17 ;  /* 0xc080000005097811 */ /* 0x000fe200078eb8ff */
[----:B------:R-:W-:Y:S04]  /*0a00*/  BSSY.RECONVERGENT B3, `(.L_x_16) ;  /* 0x0000036000037945 */ /* 0x000fe80003800200 */
[----:B------:R-:W-:Y:S02]  /*0a10*/  IMAD.IADD R9, R6, 0x1, -R9 ;  /* 0x0000000106097824 */ /* 0x000fe400078e0a09 */
[----:B------:R-:W-:Y:S02]  /*0a20*/  VIADD R6, R10, 0xffffff81 ;  /* 0xffffff810a067836 */ /* 0x000fe40000000000 */
[----:B------:R-:W0:Y:S01]  /*0a30*/  MUFU.RCP R8, R9 ;  /* 0x0000000900087308 */ /* 0x000e220000001000 */
[----:B------:R-:W-:Y:S01]  /*0a40*/  FADD.FTZ R11, -R9, -RZ ;  /* 0x800000ff090b7221 */ /* 0x000fe20000010100 */
[C---:B------:R-:W-:Y:S01]  /*0a50*/  IMAD R0, R6.reuse, -0x800000, R3 ;  /* 0xff80000006007824 */ /* 0x040fe200078e0203 */
[----:B------:R-:W-:-:S04]  /*0a60*/  IADD3 R6, PT, PT, R6, 0x7f, -R5 ;  /* 0x0000007f06067810 */ /* 0x000fc80007ffe805 */
[----:B------:R-:W-:Y:S01]  /*0a70*/  IADD3 R6, PT, PT, R6, R7, RZ ;  /* 0x0000000706067210 */ /* 0x000fe20007ffe0ff */
[----:B0-----:R-:W-:-:S04]  /*0a80*/  FFMA R13, R8, R11, 1 ;  /* 0x3f800000080d7423 */ /* 0x001fc8000000000b */
[----:B------:R-:W-:-:S04]  /*0a90*/  FFMA R10, R8, R13, R8 ;  /* 0x0000000d080a7223 */ /* 0x000fc80000000008 */
[----:B------:R-:W-:-:S04]  /*0aa0*/  FFMA R3, R0, R10, RZ ;  /* 0x0000000a00037223 */ /* 0x000fc800000000ff */
[----:B------:R-:W-:-:S04]  /*0ab0*/  FFMA R8, R11, R3, R0 ;  /* 0x000000030b087223 */ /* 0x000fc80000000000 */
[----:B------:R-:W-:-:S04]  /*0ac0*/  FFMA R13, R10, R8, R3 ;  /* 0x000000080a0d7223 */ /* 0x000fc80000000003 */
[----:B------:R-:W-:-:S04]  /*0ad0*/  FFMA R8, R11, R13, R0 ;  /* 0x0000000d0b087223 */ /* 0x000fc80000000000 */
[----:B------:R-:W-:-:S05]  /*0ae0*/  FFMA R0, R10, R8, R13 ;  /* 0x000000080a007223 */ /* 0x000fca000000000d */
[----:B------:R-:W-:-:S04]  /*0af0*/  SHF.R.U32.HI R3, RZ, 0x17, R0 ;  /* 0x00000017ff037819 */ /* 0x000fc80000011600 */
[----:B------:R-:W-:-:S05]  /*0b00*/  LOP3.LUT R3, R3, 0xff, RZ, 0xc0, !PT ;  /* 0x000000ff03037812 */ /* 0x000fca00078ec0ff */
[----:B------:R-:W-:-:S04]  /*0b10*/  IMAD.IADD R7, R3, 0x1, R6 ;  /* 0x0000000103077824 */ /* 0x000fc800078e0206 */
[----:B------:R-:W-:-:S05]  /*0b20*/  VIADD R3, R7, 0xffffffff ;  /* 0xffffffff07037836 */ /* 0x000fca0000000000 */
[----:B------:R-:W-:-:S13]  /*0b30*/  ISETP.GE.U32.AND P0, PT, R3, 0xfe, PT ;  /* 0x000000fe0300780c */ /* 0x000fda0003f06070 */
[----:B------:R-:W-:Y:S05]  /*0b40*/  @!P0 BRA `(.L_x_17) ;  /* 0x0000000000808947 */ /* 0x000fea0003800000 */
[----:B------:R-:W-:-:S13]  /*0b50*/  ISETP.GT.AND P0, PT, R7, 0xfe, PT ;  /* 0x000000fe0700780c */ /* 0x000fda0003f04270 */
[----:B------:R-:W-:Y:S05]  /*0b60*/  @P0 BRA `(.L_x_18) ;  /* 0x00000000006c0947 */ /* 0x000fea0003800000 */
[----:B------:R-:W-:-:S13]  /*0b70*/  ISETP.GE.AND P0, PT, R7, 0x1, PT ;  /* 0x000000010700780c */ /* 0x000fda0003f06270 */
[----:B------:R-:W-:Y:S05]  /*0b80*/  @P0 BRA `(.L_x_19) ;  /* 0x0000000000740947 */ /* 0x000fea0003800000 */
[----:B------:R-:W-:Y:S02]  /*0b90*/  ISETP.GE.AND P0, PT, R7, -0x18, PT ;  /* 0xffffffe80700780c */ /* 0x000fe40003f06270 */
[----:B------:R-:W-:-:S11]  /*0ba0*/  LOP3.LUT R0, R0, 0x80000000, RZ, 0xc0, !PT ;  /* 0x8000000000007812 */ /* 0x000fd600078ec0ff */
[----:B------:R-:W-:Y:S05]  /*0bb0*/  @!P0 BRA `(.L_x_19) ;  /* 0x0000000000688947 */ /* 0x000fea0003800000 */
[CCC-:B------:R-:W-:Y:S01]  /*0bc0*/  FFMA.RZ R3, R10.reuse, R8.reuse, R13.reuse ;  /* 0x000000080a037223 */ /* 0x1c0fe2000000c00d */
[CCC-:B------:R-:W-:Y:S01]  /*0bd0*/  FFMA.RM R6, R10.reuse, R8.reuse, R13.reuse ;  /* 0x000000080a067223 */ /* 0x1c0fe2000000400d */
[C---:B------:R-:W-:Y:S02]  /*0be0*/  ISETP.NE.AND P2, PT, R7.reuse, RZ, PT ;  /* 0x000000ff0700720c */ /* 0x040fe40003f45270 */
[----:B------:R-:W-:Y:S02]  /*0bf0*/  ISETP.NE.AND P1, PT, R7, RZ, PT ;  /* 0x000000ff0700720c */ /* 0x000fe40003f25270 */
[----:B------:R-:W-:Y:S01]  /*0c00*/  LOP3.LUT R5, R3, 0x7fffff, RZ, 0xc0, !PT ;  /* 0x007fffff03057812 */ /* 0x000fe200078ec0ff */
[----:B------:R-:W-:Y:S01]  /*0c10*/  FFMA.RP R3, R10, R8, R13 ;  /* 0x000000080a037223 */ /* 0x000fe2000000800d */
[----:B------:R-:W-:Y:S01]  /*0c20*/  IADD3 R8, PT, PT, R7, 0x20, RZ ;  /* 0x0000002007087810 */ /* 0x000fe20007ffe0ff */
[----:B------:R-:W-:Y:S01]  /*0c30*/  IMAD.MOV R7, RZ, RZ, -R7 ;  /* 0x000000ffff077224 */ /* 0x000fe200078e0a07 */
[----:B------:R-:W-:-:S02]  /*0c40*/  LOP3.LUT R5, R5, 0x800000, RZ, 0xfc, !PT ;  /* 0x0080000005057812 */ /* 0x000fc400078efcff */
[----:B------:R-:W-:Y:S02]  /*0c50*/  FSETP.NEU.FTZ.AND P0, PT, R3, R6, PT ;  /* 0x000000060300720b */ /* 0x000fe40003f1d000 */
[----:B------:R-:W-:Y:S02]  /*0c60*/  SHF.L.U32 R8, R5, R8, RZ ;  /* 0x0000000805087219 */ /* 0x000fe400000006ff */
[----:B------:R-:W-:Y:S02]  /*0c70*/  SEL R6, R7, RZ, P2 ;  /* 0x000000ff07067207 */ /* 0x000fe40001000000 */
[----:B------:R-:W-:Y:S02]  /*0c80*/  ISETP.NE.AND P1, PT, R8, RZ, P1 ;  /* 0x000000ff0800720c */ /* 0x000fe40000f25270 */
[----:B------:R-:W-:Y:S02]  /*0c90*/  SHF.R.U32.HI R6, RZ, R6, R5 ;  /* 0x00000006ff067219 */ /* 0x000fe40000011605 */
[----:B------:R-:W-:-:S02]  /*0ca0*/  PLOP3.LUT P0, PT, P0, P1, PT, 0xf8, 0x8f ;  /* 0x00000000008f781c */ /* 0x000fc40000703f70 */
[----:B------:R-:W-:Y:S02]  /*0cb0*/  SHF.R.U32.HI R8, RZ, 0x1, R6 ;  /* 0x00000001ff087819 */ /* 0x000fe40000011606 */
[----:B------:R-:W-:-:S04]  /*0cc0*/  SEL R3, RZ, 0x1, !P0 ;  /* 0x00000001ff037807 */ /* 0x000fc80004000000 */
[----:B------:R-:W-:-:S04]  /*0cd0*/  LOP3.LUT R3, R3, 0x1, R8, 0xf8, !PT ;  /* 0x0000000103037812 */ /* 0x000fc800078ef808 */
[----:B------:R-:W-:-:S05]  /*0ce0*/  LOP3.LUT R3, R3, R6, RZ, 0xc0, !PT ;  /* 0x0000000603037212 */ /* 0x000fca00078ec0ff */
[----:B------:R-:W-:-:S05]  /*0cf0*/  IMAD.IADD R3, R8, 0x1, R3 ;  /* 0x0000000108037824 */ /* 0x000fca00078e0203 */
[----:B------:R-:W-:Y:S01]  /*0d00*/  LOP3.LUT R0, R3, R0, RZ, 0xfc, !PT ;  /* 0x0000000003007212 */ /* 0x000fe200078efcff */
[----:B------:R-:W-:Y:S06]  /*0d10*/  BRA `(.L_x_19) ;  /* 0x0000000000107947 */ /* 0x000fec0003800000 */
.L_x_18:
[----:B------:R-:W-:-:S04]  /*0d20*/  LOP3.LUT R0, R0, 0x80000000, RZ, 0xc0, !PT ;  /* 0x8000000000007812 */ /* 0x000fc800078ec0ff */
[----:B------:R-:W-:Y:S01]  /*0d30*/  LOP3.LUT R0, R0, 0x7f800000, RZ, 0xfc, !PT ;  /* 0x7f80000000007812 */ /* 0x000fe200078efcff */
[----:B------:R-:W-:Y:S06]  /*0d40*/  BRA `(.L_x_19) ;  /* 0x0000000000047947 */ /* 0x000fec0003800000 */
.L_x_17:
[----:B------:R-:W-:-:S07]  /*0d50*/  LEA R0, R6, R0, 0x17 ;  /* 0x0000000006007211 */ /* 0x000fce00078eb8ff */
.L_x_19:
[----:B------:R-:W-:Y:S05]  /*0d60*/  BSYNC.RECONVERGENT B3 ;  /* 0x0000000000037941 */ /* 0x000fea0003800200 */
.L_x_16:
[----:B------:R-:W-:Y:S05]  /*0d70*/  BRA `(.L_x_20) ;  /* 0x0000000000207947 */ /* 0x000fea0003800000 */
.L_x_15:
[----:B------:R-:W-:-:S04]  /*0d80*/  LOP3.LUT R0, R6, 0x80000000, R3, 0x48, !PT ;  /* 0x8000000006007812 */ /* 0x000fc800078e4803 */
[----:B------:R-:W-:Y:S01]  /*0d90*/  LOP3.LUT R0, R0, 0x7f800000, RZ, 0xfc, !PT ;  /* 0x7f80000000007812 */ /* 0x000fe200078efcff */
[----:B------:R-:W-:Y:S06]  /*0da0*/  BRA `(.L_x_20) ;  /* 0x0000000000147947 */ /* 0x000fec0003800000 */
.L_x_14:
[----:B------:R-:W-:Y:S01]  /*0db0*/  LOP3.LUT R0, R6, 0x80000000, R3, 0x48, !PT ;  /* 0x8000000006007812 */ /* 0x000fe200078e4803 */
[----:B------:R-:W-:Y:S06]  /*0dc0*/  BRA `(.L_x_20) ;  /* 0x00000000000c7947 */ /* 0x000fec0003800000 */
.L_x_13:
[----:B------:R-:W0:Y:S01]  /*0dd0*/  MUFU.RSQ R0, -QNAN ;  /* 0xffc0000000007908 */ /* 0x000e220000001400 */
[----:B------:R-:W-:Y:S05]  /*0de0*/  BRA `(.L_x_20) ;  /* 0x0000000000047947 */ /* 0x000fea0003800000 */
.L_x_12:
[----:B------:R-:W-:-:S07]  /*0df0*/  FADD.FTZ R0, R3, R0 ;  /* 0x0000000003007221 */ /* 0x000fce0000010000 */
.L_x_20:
[----:B------:R-:W-:Y:S05]  /*0e00*/  BSYNC.RECONVERGENT B2 ;  /* 0x0000000000027941 */ /* 0x000fea0003800200 */
.L_x_10:
[----:B------:R-:W-:-:S04]  /*0e10*/  IMAD.MOV.U32 R5, RZ, RZ, 0x0 ;  /* 0x00000000ff057424 */ /* 0x000fc800078e00ff */
[----:B0-----:R-:W-:Y:S05]  /*0e20*/  RET.REL.NODEC R4 `(_Z19trtllmRmsNormKernelIfLb0EEvPKT_S2_PS0_fi) ;  /* 0xfffffff004747950 */ /* 0x001fea0003c3ffff */
.L_x_21:
[----:B------:R-:W-:-:S00]  /*0e30*/  BRA `(.L_x_21) ;  /* 0xfffffffc00fc7947 */ /* 0x000fc0000383ffff */
[----:B------:R-:W-:-:S00]  /*0e40*/  NOP ;  /* 0x0000000000007918 */ /* 0x000fc00000000000 */
        /* <DEDUP_REMOVED lines=11> */
.L_x_44:


//--------------------- .text._Z19trtllmRmsNormKernelIfLb1EEvPKT_S2_PS0_fi --------------------------
	.section	.text._Z19trtllmRmsNormKernelIfLb1EEvPKT_S2_PS0_fi,"ax",@progbits
	.align	128
        .global         _Z19trtllmRmsNormKernelIfLb1EEvPKT_S2_PS0_fi
        .type           _Z19trtllmRmsNormKernelIfLb1EEvPKT_S2_PS0_fi,@function
        .size           _Z19trtllmRmsNormKernelIfLb1EEvPKT_S2_PS0_fi,(.L_x_45 - _Z19trtllmRmsNormKernelIfLb1EEvPKT_S2_PS0_fi)
        .other          _Z19trtllmRmsNormKernelIfLb1EEvPKT_S2_PS0_fi,@"STO_CUDA_ENTRY STV_DEFAULT"
_Z19trtllmRmsNormKernelIfLb1EEvPKT_S2_PS0_fi:
.text._Z19trtllmRmsNormKernelIfLb1EEvPKT_S2_PS0_fi:
        /* <DEDUP_REMOVED lines=9> */
[----:B------:R-:W0:Y:S01]  /*0090*/  S2R R5, SR_CgaCtaId ;  /* 0x0000000000057919 */ /* 0x000e220000008800 */
[----:B------:R-:W1:Y:S01]  /*00a0*/  LDC R9, c[0x0][0x360] ;  /* 0x0000d800ff097b82 */ /* 0x000e620000000800 */
[----:B------:R-:W-:Y:S01]  /*00b0*/  MOV R0, 0x400 ;  /* 0x0000040000007802 */ /* 0x000fe20000000f00 */
[----:B------:R-:W-:-:S04]  /*00c0*/  IMAD.MOV.U32 R10, RZ, RZ, R2 ;  /* 0x000000ffff0a7224 */ /* 0x000fc800078e0002 */
[----:B------:R-:W-:Y:S02]  /*00d0*/  VIADD R0, R0, 0x90 ;  /* 0x0000009000007836 */ /* 0x000fe40000000000 */
[----:B------:R-:W2:Y:S03]  /*00e0*/  LDC.64 R6, c[0x0][0x380] ;  /* 0x0000e000ff067b82 */ /* 0x000ea60000000a00 */
[----:B0-----:R-:W-:Y:S01]  /*00f0*/  LEA R8, R5, R0, 0x18 ;  /* 0x0000000005087211 */ /* 0x001fe200078ec0ff */
[----:B------:R-:W-:-:S07]  /*0100*/  IMAD.MOV.U32 R0, RZ, RZ, RZ ;  /* 0x000000ffff007224 */ /* 0x000fce00078e00ff */
.L_x_24:
[----:B0-----:R-:W-:-:S04]  /*0110*/  IMAD R5, R3, UR8, R10 ;  /* 0x0000000803057c24 */ /* 0x001fc8000f8e020a */
[----:B--2---:R-:W-:-:S06]  /*0120*/  IMAD.WIDE R4, R5, 0x4, R6 ;  /* 0x0000000405047825 */ /* 0x004fcc00078e0206 */
[----:B------:R-:W2:Y:S01]  /*0130*/  LDG.E.CONSTANT R5, desc[UR6][R4.64] ;  /* 0x0000000604057981 */ /* 0x000ea2000c1e9900 */
[----:B------:R-:W-:Y:S01]  /*0140*/  LEA R12, R10, R8, 0x2 ;  /* 0x000000080a0c7211 */ /* 0x000fe200078e10ff */
[----:B-1----:R-:W-:-:S05]  /*0150*/  IMAD.IADD R10, R9, 0x1, R10 ;  /* 0x00000001090a7824 */ /* 0x002fca00078e020a */
[----:B------:R-:W-:Y:S01]  /*0160*/  ISETP.GE.AND P0, PT, R10, R3, PT ;  /* 0x000000030a00720c */ /* 0x000fe20003f06270 */
[----:B--2---:R0:W-:Y:S01]  /*0170*/  STS [R12], R5 ;  /* 0x000000050c007388 */ /* 0x0041e20000000800 */
[----:B------:R-:W-:-:S11]  /*0180*/  FFMA R0, R5, R5, R0 ;  /* 0x0000000505007223 */ /* 0x000fd60000000000 */
[----:B------:R-:W-:Y:S05]  /*0190*/  @!P0 BRA `(.L_x_24) ;  /* 0xfffffffc00dc8947 */ /* 0x000fea000383ffff */
.L_x_23:
[----:B------:R-:W-:Y:S05]  /*01a0*/  BSYNC.RECONVERGENT B0 ;  /* 0x0000000000007941 */ /* 0x000fea0003800200 */
.L_x_22:
[----:B------:R-:W1:Y:S02]  /*01b0*/  LDCU UR9, c[0x0][0x360] ;  /* 0x00006c00ff0977ac */ /* 0x000e640008000800 */
[----:B-1----:R-:W-:-:S09]  /*01c0*/  UISETP.GT.U32.AND UP0, UPT, UR9, 0x20, UPT ;  /* 0x000000200900788c */ /* 0x002fd2000bf04070 */
[----:B------:R-:W-:Y:S05]  /*01d0*/  BRA.U UP0, `(.L_x_25) ;  /* 0x00000001002c7547 */ /* 0x000fea000b800000 */
        /* <DEDUP_REMOVED lines=11> */
.L_x_25:
[----:B0-----:R-:W0:Y:S01]  /*0290*/  SHFL.BFLY PT, R5, R0, 0x10, 0x1f ;  /* 0x0e001f0000057f89 */ /* 0x001e2200000e0000 */
        /* <DEDUP_REMOVED lines=36> */
.L_x_26:
        /* <DEDUP_REMOVED lines=15> */
[----:B------:R-:W-:Y:S05]  /*05d0*/  CALL.REL.NOINC `($__internal_1_$__cuda_sm3x_div_rn_noftz_f32_slowpath) ;  /* 0x0000000000947944 */ /* 0x000fea0003c00000 */
.L_x_30:
[----:B------:R-:W-:Y:S05]  /*05e0*/  BSYNC.RECONVERGENT B1 ;  /* 0x0000000000017941 */ /* 0x000fea0003800200 */
.L_x_29:
        /* <DEDUP_REMOVED lines=10> */
.L_x_28:
[----:B------:R-:W-:Y:S05]  /*0690*/  BSYNC.RECONVERGENT B0 ;  /* 0x0000000000007941 */ /* 0x000fea0003800200 */
.L_x_27:
        /* <DEDUP_REMOVED lines=8> */
[----:B-1----:R-:W-:Y:S02]  /*0720*/  ULEA UR10, UR5, UR4, 0x18 ;  /* 0x00000004050a7291 */ /* 0x002fe4000f8ec0ff */
[----:B------:R-:W-:-:S04]  /*0730*/  UIADD3 UR4, UPT, UPT, UR4, 0x90, URZ ;  /* 0x0000009004047890 */ /* 0x000fc8000fffe0ff */
[----:B------:R-:W-:-:S03]  /*0740*/  ULEA UR4, UR5, UR4, 0x18 ;  /* 0x0000000405047291 */ /* 0x000fc6000f8ec0ff */
[----:B------:R-:W1:Y:S09]  /*0750*/  LDS R0, [UR10] ;  /* 0x0000000aff007984 */ /* 0x000e720008000800 */
.L_x_31:
[----:B--2---:R-:W-:-:S06]  /*0760*/  IMAD.WIDE R4, R2, 0x4, R8 ;  /* 0x0000000402047825 */ /* 0x004fcc00078e0208 */
[----:B------:R-:W2:Y:S01]  /*0770*/  LDG.E.CONSTANT R4, desc[UR6][R4.64] ;  /* 0x0000000604047981 */ /* 0x000ea2000c1e9900 */
[C---:B0-----:R-:W-:Y:S01]  /*0780*/  LEA R3, R2.reuse, UR4, 0x2 ;  /* 0x0000000402037c11 */ /* 0x041fe2000f8e10ff */
[----:B----4-:R-:W-:Y:S02]  /*0790*/  IMAD R7, R15, UR8, R2 ;  /* 0x000000080f077c24 */ /* 0x010fe4000f8e0202 */
[----:B------:R-:W-:Y:S02]  /*07a0*/  VIADD R2, R2, UR9 ;  /* 0x0000000902027c36 */ /* 0x000fe40008000000 */
[----:B---3--:R-:W-:Y:S01]  /*07b0*/  IMAD.WIDE R6, R7, 0x4, R10 ;  /* 0x0000000407067825 */ /* 0x008fe200078e020a */
[----:B------:R-:W1:Y:S02]  /*07c0*/  LDS R3, [R3] ;  /* 0x0000000003037984 */ /* 0x000e640000000800 */
[----:B------:R-:W-:Y:S01]  /*07d0*/  ISETP.GE.AND P0, PT, R2, R15, PT ;  /* 0x0000000f0200720c */ /* 0x000fe20003f06270 */
[----:B-1----:R-:W-:-:S04]  /*07e0*/  FMUL R13, R0, R3 ;  /* 0x00000003000d7220 */ /* 0x002fc80000400000 */
[----:B--2---:R-:W-:-:S05]  /*07f0*/  FMUL R13, R4, R13 ;  /* 0x0000000d040d7220 */ /* 0x004fca0000400000 */
[----:B------:R4:W-:Y:S03]  /*0800*/  STG.E desc[UR6][R6.64], R13 ;  /* 0x0000000d06007986 */ /* 0x0009e6000c101906 */
[----:B------:R-:W-:Y:S05]  /*0810*/  @!P0 BRA `(.L_x_31) ;  /* 0xfffffffc00d08947 */ /* 0x000fea000383ffff */
[----:B------:R-:W-:Y:S05]  /*0820*/  EXIT ;  /* 0x000000000000794d */ /* 0x000fea0003800000 */
        .weak           $__internal_1_$__cuda_sm3x_div_rn_noftz_f32_slowpath
        .type           $__internal_1_$__cuda_sm3x_div_rn_noftz_f32_slowpath,@function
        .size           $__internal_1_$__cuda_sm3x_div_rn_noftz_f32_slowpath,(.L_x_45 - $__internal_1_$__cuda_sm3x_div_rn_noftz_f32_slowpath)
$__internal_1_$__cuda_sm3x_div_rn_noftz_f32_slowpath:
[----:B------:R-:W-:Y:S01]  /*0830*/  SHF.R.U32.HI R5, RZ, 0x17, R6 ;  /* 0x00000017ff057819 */ /* 0x000fe20000011606 */
[----:B------:R-:W-:Y:S01]  /*0840*/  BSSY.RECONVERGENT B2, `(.L_x_32) ;  /* 0x0000063000027945 */ /* 0x000fe20003800200 */
[----:B------:R-:W-:Y:S02]  /*0850*/  SHF.R.U32.HI R0, RZ, 0x17, R3 ;  /* 0x00000017ff007819 */ /* 0x000fe40000011603 */
[----:B------:R-:W-:Y:S02]  /*0860*/  LOP3.LUT R5, R5, 0xff, RZ, 0xc0, !PT ;  /* 0x000000ff05057812 */ /* 0x000fe400078ec0ff */
[----:B------:R-:W-:-:S03]  /*0870*/  LOP3.LUT R10, R0, 0xff, RZ, 0xc0, !PT ;  /* 0x000000ff000a7812 */ /* 0x000fc600078ec0ff */
[----:B------:R-:W-:Y:S02]  /*0880*/  VIADD R8, R5, 0xffffffff ;  /* 0xffffffff05087836 */ /* 0x000fe40000000000 */
[----:B------:R-:W-:-:S03]  /*0890*/  VIADD R9, R10, 0xffffffff ;  /* 0xffffffff0a097836 */ /* 0x000fc60000000000 */
[----:B------:R-:W-:-:S04]  /*08a0*/  ISETP.GT.U32.AND P0, PT, R8, 0xfd, PT ;  /* 0x000000fd0800780c */ /* 0x000fc80003f04070 */
[----:B------:R-:W-:-:S13]  /*08b0*/  ISETP.GT.U32.OR P0, PT, R9, 0xfd, P0 ;  /* 0x000000fd0900780c */ /* 0x000fda0000704470 */
[----:B------:R-:W-:Y:S01]  /*08c0*/  @!P0 MOV R7, RZ ;  /* 0x000000ff00078202 */ /* 0x000fe20000000f00 */
        /* <DEDUP_REMOVED lines=20> */
[----:B------:R-:W-:Y:S02]  /*0a10*/  @P0 IMAD.MOV.U32 R7, RZ, RZ, RZ ;  /* 0x000000ffff070224 */ /* 0x000fe400078e00ff */
[----:B------:R-:W-:Y:S01]  /*0a20*/  @!P0 FFMA R3, R3, 1.84467440737095516160e+19, RZ ;  /* 0x5f80000003038823 */ /* 0x000fe200000000ff */
[----:B------:R-:W-:Y:S02]  /*0a30*/  @!P0 IMAD.MOV.U32 R7, RZ, RZ, -0x40 ;  /* 0xffffffc0ff078424 */ /* 0x000fe400078e00ff */
[----:B------:R-:W-:-:S03]  /*0a40*/  @!P1 FFMA R6, R0, 1.84467440737095516160e+19, RZ ;  /* 0x5f80000000069823 */ /* 0x000fc600000000ff */
[----:B------:R-:W-:-:S07]  /*0a50*/  @!P1 IADD3 R7, PT, PT, R7, 0x40, RZ ;  /* 0x0000004007079810 */ /* 0x000fce0007ffe0ff */
.L_x_33:
[----:B------:R-:W-:Y:S01]  /*0a60*/  LEA R9, R5, 0xc0800000, 0x17 ;  /* 0xc080000005097811 */ /* 0x000fe200078eb8ff */
[----:B------:R-:W-:Y:S04]  /*0a70*/  BSSY.RECONVERGENT B3, `(.L_x_38) ;  /* 0x0000036000037945 */ /* 0x000fe80003800200 */
[----:B------:R-:W-:Y:S02]  /*0a80*/  IMAD.IADD R9, R6, 0x1, -R9 ;  /* 0x0000000106097824 */ /* 0x000fe400078e0a09 */
[----:B------:R-:W-:Y:S02]  /*0a90*/  VIADD R6, R10, 0xffffff81 ;  /* 0xffffff810a067836 */ /* 0x000fe40000000000 */
[----:B------:R-:W0:Y:S01]  /*0aa0*/  MUFU.RCP R8, R9 ;  /* 0x0000000900087308 */ /* 0x000e220000001000 */
[----:B------:R-:W-:Y:S01]  /*0ab0*/  FADD.FTZ R11, -R9, -RZ ;  /* 0x800000ff090b7221 */ /* 0x000fe20000010100 */
[C---:B------:R-:W-:Y:S01]  /*0ac0*/  IMAD R0, R6.reuse, -0x800000, R3 ;  /* 0xff80000006007824 */ /* 0x040fe200078e0203 */
[----:B------:R-:W-:-:S05]  /*0ad0*/  IADD3 R6, PT, PT, R6, 0x7f, -R5 ;  /* 0x0000007f06067810 */ /* 0x000fca0007ffe805 */
[----:B------:R-:W-:Y:S02]  /*0ae0*/  IMAD.IADD R6, R6, 0x1, R7 ;  /* 0x0000000106067824 */ /* 0x000fe400078e0207 */
        /* <DEDUP_REMOVED lines=8> */
[----:B------:R-:W-:-:S04]  /*0b70*/  LOP3.LUT R3, R3, 0xff, RZ, 0xc0, !PT ;  /* 0x000000ff03037812 */ /* 0x000fc800078ec0ff */
[----:B------:R-:W-:-:S05]  /*0b80*/  IADD3 R7, PT, PT, R3, R6, RZ ;  /* 0x0000000603077210 */ /* 0x000fca0007ffe0ff */
        /* <DEDUP_REMOVED lines=16> */
[----:B------:R-:W-:Y:S02]  /*0c90*/  VIADD R8, R7, 0x20 ;  /* 0x0000002007087836 */ /* 0x000fe40000000000 */
[----:B------:R-:W-:Y:S01]  /*0ca0*/  LOP3.LUT R5, R5, 0x800000, RZ, 0xfc, !PT ;  /* 0x0080000005057812 */ /* 0x000fe200078efcff */
[----:B------:R-:W-:Y:S01]  /*0cb0*/  IMAD.MOV R7, RZ, RZ, -R7 ;  /* 0x000000ffff077224 */ /* 0x000fe200078e0a07 */
[----:B------:R-:W-:-:S02]  /*0cc0*/  FSETP.NEU.FTZ.AND P0, PT, R3, R6, PT ;  /* 0x000000060300720b */ /* 0x000fc40003f1d000 */
[----:B------:R-:W-:Y:S02]  /*0cd0*/  SHF.L.U32 R8, R5, R8, RZ ;  /* 0x0000000805087219 */ /* 0x000fe400000006ff */
[----:B------:R-:W-:Y:S02]  /*0ce0*/  SEL R6, R7, RZ, P2 ;  /* 0x000000ff07067207 */ /* 0x000fe40001000000 */
[----:B------:R-:W-:Y:S02]  /*0cf0*/  ISETP.NE.AND P1, PT, R8, RZ, P1 ;  /* 0x000000ff0800720c */ /* 0x000fe40000f25270 */
[----:B------:R-:W-:Y:S02]  /*0d00*/  SHF.R.U32.HI R6, RZ, R6, R5 ;  /* 0x00000006ff067219 */ /* 0x000fe40000011605 */
[----:B------:R-:W-:Y:S02]  /*0d10*/  PLOP3.LUT P0, PT, P0, P1, PT, 0xf8, 0x8f ;  /* 0x00000000008f781c */ /* 0x000fe40000703f70 */
[----:B------:R-:W-:-:S02]  /*0d20*/  SHF.R.U32.HI R8, RZ, 0x1, R6 ;  /* 0x00000001ff087819 */ /* 0x000fc40000011606 */
[----:B------:R-:W-:-:S04]  /*0d30*/  SEL R3, RZ, 0x1, !P0 ;  /* 0x00000001ff037807 */ /* 0x000fc80004000000 */
[----:B------:R-:W-:-:S04]  /*0d40*/  LOP3.LUT R3, R3, 0x1, R8, 0xf8, !PT ;  /* 0x0000000103037812 */ /* 0x000fc800078ef808 */
[----:B------:R-:W-:-:S04]  /*0d50*/  LOP3.LUT R3, R3, R6, RZ, 0xc0, !PT ;  /* 0x0000000603037212 */ /* 0x000fc800078ec0ff */
[----:B------:R-:W-:-:S04]  /*0d60*/  IADD3 R3, PT, PT, R8, R3, RZ ;  /* 0x0000000308037210 */ /* 0x000fc80007ffe0ff */
[----:B------:R-:W-:Y:S01]  /*0d70*/  LOP3.LUT R0, R3, R0, RZ, 0xfc, !PT ;  /* 0x0000000003007212 */ /* 0x000fe200078efcff */
[----:B------:R-:W-:Y:S06]  /*0d80*/  BRA `(.L_x_41) ;  /* 0x0000000000107947 */ /* 0x000fec0003800000 */
.L_x_40:
[----:B------:R-:W-:-:S04]  /*0d90*/  LOP3.LUT R0, R0, 0x80000000, RZ, 0xc0, !PT ;  /* 0x8000000000007812 */ /* 0x000fc800078ec0ff */
[----:B------:R-:W-:Y:S01]  /*0da0*/  LOP3.LUT R0, R0, 0x7f800000, RZ, 0xfc, !PT ;  /* 0x7f80000000007812 */ /* 0x000fe200078efcff */
[----:B------:R-:W-:Y:S06]  /*0db0*/  BRA `(.L_x_41) ;  /* 0x0000000000047947 */ /* 0x000fec0003800000 */
.L_x_39:
[----:B------:R-:W-:-:S07]  /*0dc0*/  IMAD R0, R6, 0x800000, R0 ;  /* 0x0080000006007824 */ /* 0x000fce00078e0200 */
.L_x_41:
[----:B------:R-:W-:Y:S05]  /*0dd0*/  BSYNC.RECONVERGENT B3 ;  /* 0x0000000000037941 */ /* 0x000fea0003800200 */
.L_x_38:
[----:B------:R-:W-:Y:S05]  /*0de0*/  BRA `(.L_x_42) ;  /* 0x0000000000207947 */ /* 0x000fea0003800000 */
.L_x_37:
[----:B------:R-:W-:-:S04]  /*0df0*/  LOP3.LUT R0, R6, 0x80000000, R3, 0x48, !PT ;  /* 0x8000000006007812 */ /* 0x000fc800078e4803 */
[----:B------:R-:W-:Y:S01]  /*0e00*/  LOP3.LUT R0, R0, 0x7f800000, RZ, 0xfc, !PT ;  /* 0x7f80000000007812 */ /* 0x000fe200078efcff */
[----:B------:R-:W-:Y:S06]  /*0e10*/  BRA `(.L_x_42) ;  /* 0x0000000000147947 */ /* 0x000fec0003800000 */
.L_x_36:
[----:B------:R-:W-:Y:S01]  /*0e20*/  LOP3.LUT R0, R6, 0x80000000, R3, 0x48, !PT ;  /* 0x8000000006007812 */ /* 0x000fe200078e4803 */
[----:B------:R-:W-:Y:S06]  /*0e30*/  BRA `(.L_x_42) ;  /* 0x00000000000c7947 */ /* 0x000fec0003800000 */
.L_x_35:
[----:B------:R-:W0:Y:S01]  /*0e40*/  MUFU.RSQ R0, -QNAN ;  /* 0xffc0000000007908 */ /* 0x000e220000001400 */
[----:B------:R-:W-:Y:S05]  /*0e50*/  BRA `(.L_x_42) ;  /* 0x0000000000047947 */ /* 0x000fea0003800000 */
.L_x_34:
[----:B------:R-:W-:-:S07]  /*0e60*/  FADD.FTZ R0, R3, R0 ;  /* 0x0000000003007221 */ /* 0x000fce0000010000 */
.L_x_42:
[----:B------:R-:W-:Y:S05]  /*0e70*/  BSYNC.RECONVERGENT B2 ;  /* 0x0000000000027941 */ /* 0x000fea0003800200 */
.L_x_32:
[----:B------:R-:W-:-:S04]  /*0e80*/  IMAD.MOV.U32 R5, RZ, RZ, 0x0 ;  /* 0x00000000ff057424 */ /* 0x000fc800078e00ff */
[----:B0-----:R-:W-:Y:S05]  /*0e90*/  RET.REL.NODEC R4 `(_Z19trtllmRmsNormKernelIfLb1EEvPKT_S2_PS0_fi) ;  /* 0xfffffff004587950 */ /* 0x001fea0003c3ffff */
.L_x_43:
        /* <DEDUP_REMOVED lines=14> */
.L_x_45:


//--------------------- .nv.shared._Z19trtllmRmsNormKernelIfLb0EEvPKT_S2_PS0_fi --------------------------
	.section	.nv.shared._Z19trtllmRmsNormKernelIfLb0EEvPKT_S2_PS0_fi,"aw",@nobits
	.sectionflags	@""
	.align	16
.nv.shared._Z19trtllmRmsNormKernelIfLb0EEvPKT_S2_PS0_fi:
	.zero		1168


//--------------------- .nv.shared.reserved.0     --------------------------
	.section	.nv.shared.reserved.0,"aw",@nobits
	.weak		__nv_reservedSMEM_offset_0_alias
	.size		__nv_reservedSMEM_offset_0_alias, 0, 64
	.other		__nv_reservedSMEM_offset_0_alias,@"STO_CUDA_RESERVED_SHARED STV_DEFAULT"
__nv_reservedSMEM_offset_0_alias:
	.zero		0
	.zero		64


//--------------------- .nv.shared._Z19trtllmRmsNormKernelIfLb1EEvPKT_S2_PS0_fi --------------------------
	.section	.nv.shared._Z19trtllmRmsNormKernelIfLb1EEvPKT_S2_PS0_fi,"aw",@nobits
	.sectionflags	@""
	.align	16
.nv.shared._Z19trtllmRmsNormKernelIfLb1EEvPKT_S2_PS0_fi:
	.zero		1168


//--------------------- .nv.constant0._Z19trtllmRmsNormKernelIfLb0EEvPKT_S2_PS0_fi --------------------------
	.section	.nv.constant0._Z19trtllmRmsNormKernelIfLb0EEvPKT_S2_PS0_fi,"a",@progbits
	.sectionflags	@""
	.align	4
.nv.constant0._Z19trtllmRmsNormKernelIfLb0EEvPKT_S2_PS0_fi:
	.zero		928


//--------------------- .nv.constant0._Z19trtllmRmsNormKernelIfLb1EEvPKT_S2_PS0_fi --------------------------
	.section	.nv.constant0._Z19trtllmRmsNormKernelIfLb1EEvPKT_S2_PS0_fi,"a",@progbits
	.sectionflags	@""
	.align	4
.nv.constant0._Z19trtllmRmsNormKernelIfLb1EEvPKT_S2_PS0_fi:
	.zero		928


//--------------------- SYMBOLS --------------------------

	.type		.nv.reservedSmem.offset0,@object
	.size		.nv.reservedSmem.offset0,0x4
	.type		.nv.reservedSmem.cap,@object
	.size		.nv.reservedSmem.cap,0x4
